	.target	sm_90a

	.elftype	@"ET_EXEC"


//--------------------- .note.nv.tkinfo           --------------------------
	.section	.note.nv.tkinfo,"",@"SHT_NOTE"
	.sectionflags	@"SHF_NOTE_NV_TKINFO"
	.tkinfo
        /*0018*/ 	.word	0x00000002
        /*0030*/ 	.string	""
        /*0030*/ 	.string	"ptxas"
        /*0030*/ 	.string	"Cuda compilation tools, release 13.0, V13.0.88"
        /*0030*/ 	.string	"Build cuda_13.0.r13.0/compiler.36424714_0"
        /*0030*/ 	.string	"-v  -suppress-debug-info  -lineinfo  -arch sm_90a "



//--------------------- .note.nv.cuinfo           --------------------------
	.section	.note.nv.cuinfo,"",@"SHT_NOTE"
	.sectionflags	@"SHF_NOTE_NV_CUINFO"
        /*0018*/ 	.short	0x0002
        /*001a*/ 	.short	0x005a
        /*001c*/ 	.short	0x0082
	.zero		2


//--------------------- .nv.info                  --------------------------
	.section	.nv.info,"",@"SHT_CUDA_INFO"
	.align	4


	//----- nvinfo : EIATTR_REGCOUNT
	.align		4
        /*0000*/ 	.byte	0x04, 0x2f
        /*0002*/ 	.short	(.L_1 - .L_0)
	.align		4
.L_0:
        /*0004*/ 	.word	index@(gluon_wgmma)
        /*0008*/ 	.word	0x0000003a


	//----- nvinfo : EIATTR_FRAME_SIZE
	.align		4
.L_1:
        /*000c*/ 	.byte	0x04, 0x11
        /*000e*/ 	.short	(.L_3 - .L_2)
	.align		4
.L_2:
        /*0010*/ 	.word	index@(gluon_wgmma)
        /*0014*/ 	.word	0x00000000


	//----- nvinfo : EIATTR_MIN_STACK_SIZE
	.align		4
.L_3:
        /*0018*/ 	.byte	0x04, 0x12
        /*001a*/ 	.short	(.L_5 - .L_4)
	.align		4
.L_4:
        /*001c*/ 	.word	index@(gluon_wgmma)
        /*0020*/ 	.word	0x00000000
.L_5:


//--------------------- .nv.compat                --------------------------
	.section	.nv.compat,"",@"SHT_CUDA_COMPAT_INFO"
	.align	4
        /*0000*/ 	.byte	0x02, 0x09, 0x01, 0x00, 0x02, 0x02, 0x04, 0x00, 0x02, 0x05, 0x05, 0x00, 0x03, 0x07, 0x01, 0x01
        /*0010*/ 	.byte	0x02, 0x03, 0x03, 0x00, 0x02, 0x06, 0x01, 0x00, 0x04, 0x0b, 0x08, 0x00, 0x00, 0x00, 0x00, 0x00
        /*0020*/ 	.byte	0x00, 0x00, 0x00, 0x00


//--------------------- .nv.info.gluon_wgmma      --------------------------
	.section	.nv.info.gluon_wgmma,"",@"SHT_CUDA_INFO"
	.sectionflags	@""
	.align	4


	//----- nvinfo : EIATTR_CUDA_API_VERSION
	.align		4
        /*0000*/ 	.byte	0x04, 0x37
        /*0002*/ 	.short	(.L_7 - .L_6)
.L_6:
        /*0004*/ 	.word	0x00000082


	//----- nvinfo : EIATTR_KPARAM_INFO
	.align		4
.L_7:
        /*0008*/ 	.byte	0x04, 0x17
        /*000a*/ 	.short	(.L_9 - .L_8)
.L_8:
        /*000c*/ 	.word	0x00000000
        /*0010*/ 	.short	0x000a
        /*0012*/ 	.short	0x0048
        /*0014*/ 	.byte	0x00, 0xf4, 0x21, 0x00


	//----- nvinfo : EIATTR_KPARAM_INFO
	.align		4
.L_9:
        /*0018*/ 	.byte	0x04, 0x17
        /*001a*/ 	.short	(.L_11 - .L_10)
.L_10:
        /*001c*/ 	.word	0x00000000
        /*0020*/ 	.short	0x0009
        /*0022*/ 	.short	0x0040
        /*0024*/ 	.byte	0x00, 0xf4, 0x21, 0x00


	//----- nvinfo : EIATTR_KPARAM_INFO
	.align		4
.L_11:
        /*0028*/ 	.byte	0x04, 0x17
        /*002a*/ 	.short	(.L_13 - .L_12)
.L_12:
        /*002c*/ 	.word	0x00000000
        /*0030*/ 	.short	0x0008
        /*0032*/ 	.short	0x0038
        /*0034*/ 	.byte	0x00, 0xf0, 0x21, 0x00


	//----- nvinfo : EIATTR_KPARAM_INFO
	.align		4
.L_13:
        /*0038*/ 	.byte	0x04, 0x17
        /*003a*/ 	.short	(.L_15 - .L_14)
.L_14:
        /*003c*/ 	.word	0x00000000
        /*0040*/ 	.short	0x0007
        /*0042*/ 	.short	0x0030
        /*0044*/ 	.byte	0x00, 0xf0, 0x21, 0x00


	//----- nvinfo : EIATTR_KPARAM_INFO
	.align		4
.L_15:
        /*0048*/ 	.byte	0x04, 0x17
        /*004a*/ 	.short	(.L_17 - .L_16)
.L_16:
        /*004c*/ 	.word	0x00000000
        /*0050*/ 	.short	0x0006
        /*0052*/ 	.short	0x0028
        /*0054*/ 	.byte	0x00, 0xf0, 0x21, 0x00


	//----- nvinfo : EIATTR_KPARAM_INFO
	.align		4
.L_17:
        /*0058*/ 	.byte	0x04, 0x17
        /*005a*/ 	.short	(.L_19 - .L_18)
.L_18:
        /*005c*/ 	.word	0x00000000
        /*0060*/ 	.short	0x0005
        /*0062*/ 	.short	0x0020
        /*0064*/ 	.byte	0x00, 0xf0, 0x11, 0x00


	//----- nvinfo : EIATTR_KPARAM_INFO
	.align		4
.L_19:
        /*0068*/ 	.byte	0x04, 0x17
        /*006a*/ 	.short	(.L_21 - .L_20)
.L_20:
        /*006c*/ 	.word	0x00000000
        /*0070*/ 	.short	0x0004
        /*0072*/ 	.short	0x001c
        /*0074*/ 	.byte	0x00, 0xf0, 0x11, 0x00


	//----- nvinfo : EIATTR_KPARAM_INFO
	.align		4
.L_21:
        /*0078*/ 	.byte	0x04, 0x17
        /*007a*/ 	.short	(.L_23 - .L_22)
.L_22:
        /*007c*/ 	.word	0x00000000
        /*0080*/ 	.short	0x0003
        /*0082*/ 	.short	0x0018
        /*0084*/ 	.byte	0x00, 0xf0, 0x11, 0x00


	//----- nvinfo : EIATTR_KPARAM_INFO
	.align		4
.L_23:
        /*0088*/ 	.byte	0x04, 0x17
        /*008a*/ 	.short	(.L_25 - .L_24)
.L_24:
        /*008c*/ 	.word	0x00000000
        /*0090*/ 	.short	0x0002
        /*0092*/ 	.short	0x0010
        /*0094*/ 	.byte	0x00, 0xf4, 0x21, 0x00


	//----- nvinfo : EIATTR_KPARAM_INFO
	.align		4
.L_25:
        /*0098*/ 	.byte	0x04, 0x17
        /*009a*/ 	.short	(.L_27 - .L_26)
.L_26:
        /*009c*/ 	.word	0x00000000
        /*00a0*/ 	.short	0x0001
        /*00a2*/ 	.short	0x0008
        /*00a4*/ 	.byte	0x00, 0xf4, 0x21, 0x00


	//----- nvinfo : EIATTR_KPARAM_INFO
	.align		4
.L_27:
        /*00a8*/ 	.byte	0x04, 0x17
        /*00aa*/ 	.short	(.L_29 - .L_28)
.L_28:
        /*00ac*/ 	.word	0x00000000
        /*00b0*/ 	.short	0x0000
        /*00b2*/ 	.short	0x0000
        /*00b4*/ 	.byte	0x00, 0xf4, 0x21, 0x00


	//----- nvinfo : EIATTR_SPARSE_MMA_MASK
	.align		4
.L_29:
        /*00b8*/ 	.byte	0x03, 0x50
        /*00ba*/ 	.short	0x0000


	//----- nvinfo : EIATTR_MAXREG_COUNT
	.align		4
        /*00bc*/ 	.byte	0x03, 0x1b
        /*00be*/ 	.short	0x00ff


	//----- nvinfo : EIATTR_NUM_BARRIERS
	.align		4
        /*00c0*/ 	.byte	0x02, 0x4c
        /*00c2*/ 	.byte	0x01
	.zero		1


	//----- nvinfo : EIATTR_MERCURY_ISA_VERSION
	.align		4
        /*00c4*/ 	.byte	0x03, 0x5f
        /*00c6*/ 	.short	0x0101


	//----- nvinfo : EIATTR_INT_WARP_WIDE_INSTR_OFFSETS
	.align		4
        /*00c8*/ 	.byte	0x04, 0x31
        /*00ca*/ 	.short	(.L_31 - .L_30)


	//   ....[0]....
.L_30:
        /*00cc*/ 	.word	0x00001340


	//   ....[1]....
        /*00d0*/ 	.word	0x00001360


	//   ....[2]....
        /*00d4*/ 	.word	0x00001410


	//   ....[3]....
        /*00d8*/ 	.word	0x000016c0


	//   ....[4]....
        /*00dc*/ 	.word	0x000016d0


	//   ....[5]....
        /*00e0*/ 	.word	0x00001750


	//   ....[6]....
        /*00e4*/ 	.word	0x00001760


	//   ....[7]....
        /*00e8*/ 	.word	0x00001de0


	//   ....[8]....
        /*00ec*/ 	.word	0x00001df0


	//----- nvinfo : EIATTR_COOP_GROUP_MASK_REGIDS
	.align		4
.L_31:
        /*00f0*/ 	.byte	0x04, 0x29
        /*00f2*/ 	.short	(.L_33 - .L_32)


	//   ....[0]....
.L_32:
        /*00f4*/ 	.word	0xffffffff


	//   ....[1]....
        /*00f8*/ 	.word	0xffffffff


	//   ....[2]....
        /*00fc*/ 	.word	0xffffffff


	//----- nvinfo : EIATTR_COOP_GROUP_INSTR_OFFSETS
	.align		4
.L_33:
        /*0100*/ 	.byte	0x04, 0x28
        /*0102*/ 	.short	(.L_35 - .L_34)


	//   ....[0]....
.L_34:
        /*0104*/ 	.word	0x00000150


	//   ....[1]....
        /*0108*/ 	.word	0x00000700


	//   ....[2]....
        /*010c*/ 	.word	0x00000cf0


	//----- nvinfo : EIATTR_MBARRIER_INSTR_OFFSETS
	.align		4
.L_35:
        /*0110*/ 	.byte	0x04, 0x39
        /*0112*/ 	.short	(.L_37 - .L_36)


	//   ....[0]....
.L_36:
        /*0114*/ 	.word	0x00001490
        /*0118*/ 	.word	0x000000ff
        /*011c*/ 	.word	0x00010000
        /*0120*/ 	.short	0x0100
        /*0122*/ 	.byte	0x0c
	.zero		1


	//   ....[1]....
        /*0124*/ 	.word	0x000014b0
        /*0128*/ 	.word	0x000000ff
        /*012c*/ 	.word	0x00010008
        /*0130*/ 	.short	0x0100
        /*0132*/ 	.byte	0x0c
	.zero		1


	//   ....[2]....
        /*0134*/ 	.word	0x00001820
        /*0138*/ 	.word	0x000000ff
        /*013c*/ 	.word	0x00010000
        /*0140*/ 	.short	0x010a
        /*0142*/ 	.byte	0x0e
	.zero		1


	//   ....[3]....
        /*0144*/ 	.word	0x00001c50
        /*0148*/ 	.word	0x000000ff
        /*014c*/ 	.word	0x00010000
        /*0150*/ 	.short	0x0108
        /*0152*/ 	.byte	0x0c
	.zero		1


	//   ....[4]....
        /*0154*/ 	.word	0x00001d70
        /*0158*/ 	.word	0x000000ff
        /*015c*/ 	.word	0x00010008
        /*0160*/ 	.short	0x0108
        /*0162*/ 	.byte	0x0c
	.zero		1


	//   ....[5]....
        /*0164*/ 	.word	0x00001ea0
        /*0168*/ 	.word	0x000000ff
        /*016c*/ 	.word	0x00010000
        /*0170*/ 	.short	0x010a
        /*0172*/ 	.byte	0x0e
	.zero		1


	//----- nvinfo : EIATTR_NUM_MBARRIERS
	.align		4
.L_37:
        /*0174*/ 	.byte	0x03, 0x38
        /*0176*/ 	.short	0x0002


	//----- nvinfo : EIATTR_EXIT_INSTR_OFFSETS
	.align		4
        /*0178*/ 	.byte	0x04, 0x1c
        /*017a*/ 	.short	(.L_39 - .L_38)


	//   ....[0]....
.L_38:
        /*017c*/ 	.word	0x00001e90


	//----- nvinfo : EIATTR_REQNTID
	.align		4
.L_39:
        /*0180*/ 	.byte	0x04, 0x10
        /*0182*/ 	.short	(.L_41 - .L_40)
.L_40:
        /*0184*/ 	.word	0x00000080
        /*0188*/ 	.word	0x00000001
        /*018c*/ 	.word	0x00000001


	//----- nvinfo : EIATTR_CRS_STACK_SIZE
	.align		4
.L_41:
        /*0190*/ 	.byte	0x04, 0x1e
        /*0192*/ 	.short	(.L_43 - .L_42)
.L_42:
        /*0194*/ 	.word	0x00000000


	//----- nvinfo : EIATTR_CBANK_PARAM_SIZE
	.align		4
.L_43:
        /*0198*/ 	.byte	0x03, 0x19
        /*019a*/ 	.short	0x0050


	//----- nvinfo : EIATTR_PARAM_CBANK
	.align		4
        /*019c*/ 	.byte	0x04, 0x0a
        /*019e*/ 	.short	(.L_45 - .L_44)
	.align		4
.L_44:
        /*01a0*/ 	.word	index@(.nv.constant0.gluon_wgmma)
        /*01a4*/ 	.short	0x0210
        /*01a6*/ 	.short	0x0050


	//----- nvinfo : EIATTR_SW_WAR
	.align		4
.L_45:
        /*01a8*/ 	.byte	0x04, 0x36
        /*01aa*/ 	.short	(.L_47 - .L_46)
.L_46:
        /*01ac*/ 	.word	0x00000008
.L_47:


//--------------------- .nv.callgraph             --------------------------
	.section	.nv.callgraph,"",@"SHT_CUDA_CALLGRAPH"
	.align	4
	.sectionentsize	8
	.align		4
        /*0000*/ 	.word	0x00000000
	.align		4
        /*0004*/ 	.word	0xffffffff
	.align		4
        /*0008*/ 	.word	0x00000000
	.align		4
        /*000c*/ 	.word	0xfffffffe
	.align		4
        /*0010*/ 	.word	0x00000000
	.align		4
        /*0014*/ 	.word	0xfffffffd
	.align		4
        /*0018*/ 	.word	0x00000000
	.align		4
        /*001c*/ 	.word	0xfffffffc


//--------------------- .text.gluon_wgmma         --------------------------
	.section	.text.gluon_wgmma,"ax",@progbits
	.align	128
        .global         gluon_wgmma
        .type           gluon_wgmma,@function
        .size           gluon_wgmma,(.L_x_52 - gluon_wgmma)
        .other          gluon_wgmma,@"STO_CUDA_ENTRY STV_DEFAULT"
gluon_wgmma:
.text.gluon_wgmma:
[----:B------:R-:W-:Y:S01]  /*0000*/  LDC R1, c[0x0][0x28] ;  /* 0x00000a00ff017b82 */ /* 0x000fe20000000800 */
[----:B------:R-:W1:Y:S07]  /*0010*/  S2R R0, SR_TID.X ;  /* 0x0000000000007919 */ /* 0x000e6e0000002100 */
[----:B------:R-:W2:Y:S01]  /*0020*/  S2UR UR4, SR_CgaCtaId ;  /* 0x00000000000479c3 */ /* 0x000ea20000008800 */
[----:B------:R-:W-:Y:S01]  /*0030*/  UMOV UR12, 0x400 ;  /* 0x00000400000c7882 */ /* 0x000fe20000000000 */
[----:B------:R-:W-:Y:S01]  /*0040*/  ULDC UR6, c[0x0][0xc] ;  /* 0x0000030000067ab9 */ /* 0x000fe20000000800 */
[----:B------:R-:W-:Y:S01]  /*0050*/  ULDC.64 UR28, c[0x0][0x250] ;  /* 0x00009400001c7ab9 */ /* 0x000fe20000000a00 */
[----:B------:R-:W-:Y:S04]  /*0060*/  BSSY B0, `(.L_x_0) ;  /* 0x000001f000007945 */ /* 0x000fe80003800000 */
[----:B------:R-:W3:Y:S08]  /*0070*/  LDC R2, c[0x0][0x228] ;  /* 0x00008a00ff027b82 */ /* 0x000ef00000000800 */
[----:B------:R-:W4:Y:S08]  /*0080*/  LDC R8, c[0x0][0x230] ;  /* 0x00008c00ff087b82 */ /* 0x000f300000000800 */
[----:B------:R-:W-:Y:S01]  /*0090*/  S2UR UR15, SR_CTAID.Y ;  /* 0x00000000000f79c3 */ /* 0x000fe20000002600 */
[----:B--2---:R-:W-:-:S03]  /*00a0*/  ULEA UR12, UR4, UR12, 0x18 ;  /* 0x0000000c040c7291 */ /* 0x004fc6000f8ec03f */
[----:B------:R-:W-:Y:S01]  /*00b0*/  ULDC UR4, c[0x0][0x10] ;  /* 0x0000040000047ab9 */ /* 0x000fe20000000800 */
[----:B-1----:R-:W-:-:S03]  /*00c0*/  LOP3.LUT R6, R0, 0x7f, RZ, 0xc0, !PT ;  /* 0x0000007f00067812 */ /* 0x002fc600078ec0ff */
[----:B------:R-:W1:Y:S01]  /*00d0*/  S2UR UR5, SR_CTAID.Z ;  /* 0x00000000000579c3 */ /* 0x000e620000002700 */
[----:B---3--:R-:W-:Y:S01]  /*00e0*/  VIADD R2, R2, 0xffffffff ;  /* 0xffffffff02027836 */ /* 0x008fe20000000000 */
[C---:B------:R-:W-:Y:S02]  /*00f0*/  ISETP.GE.U32.AND P0, PT, R6.reuse, 0x20, PT ;  /* 0x000000200600780c */ /* 0x040fe40003f06070 */
[C---:B------:R-:W-:Y:S02]  /*0100*/  ISETP.NE.U32.AND P2, PT, R6.reuse, RZ, PT ;  /* 0x000000ff0600720c */ /* 0x040fe40003f45070 */
[----:B------:R-:W-:Y:S02]  /*0110*/  LEA R11, R6, UR12, 0x2 ;  /* 0x0000000c060b7c11 */ /* 0x000fe4000f8e10ff */
[----:B------:R-:W2:Y:S01]  /*0120*/  S2UR UR30, SR_CTAID.X ;  /* 0x00000000001e79c3 */ /* 0x000ea20000002500 */
[----:B----4-:R-:W-:-:S06]  /*0130*/  VIADD R9, R8, 0xffffffff ;  /* 0xffffffff08097836 */ /* 0x010fcc0000000000 */
[----:B------:R3:W-:Y:S01]  /*0140*/  @!P0 STS [R11], RZ ;  /* 0x000000ff0b008388 */ /* 0x0007e20000000800 */
[----:B------:R-:W-:-:S03]  /*0150*/  NOP ;  /* 0x0000000000007918 */ /* 0x000fc60000000000 */
[----:B------:R3:W-:Y:S01]  /*0160*/  @!P2 STS [UR12+0x24], R2 ;  /* 0x00002402ff00a988 */ /* 0x0007e2000800080c */
[----:B-1----:R-:W-:-:S03]  /*0170*/  UIMAD UR4, UR5, UR4, UR15 ;  /* 0x00000004050472a4 */ /* 0x002fc6000f8e020f */
[----:B------:R3:W-:Y:S01]  /*0180*/  @!P2 STS [UR12+0x20], R9 ;  /* 0x00002009ff00a988 */ /* 0x0007e2000800080c */
[----:B--2---:R-:W-:-:S04]  /*0190*/  UIMAD UR4, UR4, UR6, UR30 ;  /* 0x00000006040472a4 */ /* 0x004fc8000f8e021e */
[----:B------:R-:W-:-:S03]  /*01a0*/  UIMAD UR5, UR4, 0x180, URZ ;  /* 0x00000180040578a4 */ /* 0x000fc6000f8e023f */
[----:B------:R-:W-:Y:S01]  /*01b0*/  UMOV UR4, URZ ;  /* 0x0000003f00047c82 */ /* 0x000fe20008000000 */
[----:B------:R-:W-:-:S04]  /*01c0*/  UIADD3 UR16, UP0, UR5, UR28, URZ ;  /* 0x0000001c05107290 */ /* 0x000fc8000ff1e03f */
[----:B------:R-:W-:Y:S01]  /*01d0*/  ULEA.HI.X.SX32 UR17, UR5, UR29, 0x1, UP0 ;  /* 0x0000001d05117291 */ /* 0x000fe200080f0e3f */
[----:B---3--:R-:W-:Y:S11]  /*01e0*/  @P2 BRA `(.L_x_1) ;  /* 0x0000000000182947 */ /* 0x008ff60003800000 */
[----:B------:R-:W1:Y:S01]  /*01f0*/  LDS R3, [UR12+0x8] ;  /* 0x0000080cff037984 */ /* 0x000e620008000800 */
[----:B------:R-:W2:Y:S01]  /*0200*/  LDC.64 R12, c[0x0][0x210] ;  /* 0x00008400ff0c7b82 */ /* 0x000ea20000000a00 */
[----:B------:R-:W-:Y:S02]  /*0210*/  IMAD.MOV.U32 R4, RZ, RZ, 0x70 ;  /* 0x00000070ff047424 */ /* 0x000fe400078e00ff */
[----:B--2---:R2:W-:Y:S03]  /*0220*/  STS.64 [UR12], R12 ;  /* 0x0000000cff007988 */ /* 0x0045e60008000a0c */
[----:B-1----:R-:W-:-:S05]  /*0230*/  LOP3.LUT R3, R3, 0x10, R4, 0xd8, !PT ;  /* 0x0000001003037812 */ /* 0x002fca00078ed804 */
[----:B------:R2:W-:Y:S02]  /*0240*/  STS [UR12+0x8], R3 ;  /* 0x00000803ff007988 */ /* 0x0005e4000800080c */
.L_x_1:
[----:B------:R-:W-:Y:S05]  /*0250*/  BSYNC B0 ;  /* 0x0000000000007941 */ /* 0x000fea0003800000 */
.L_x_0:
[----:B------:R-:W-:Y:S04]  /*0260*/  BSSY B0, `(.L_x_2) ;  /* 0x000000a000007945 */ /* 0x000fe80003800000 */
[----:B------:R-:W-:Y:S05]  /*0270*/  @P2 BRA `(.L_x_3) ;  /* 0x0000000000202947 */ /* 0x000fea0003800000 */
[----:B--2---:R-:W1:Y:S01]  /*0280*/  LDS R3, [UR12+0x34] ;  /* 0x0000340cff037984 */ /* 0x004e620008000800 */
[----:B------:R-:W-:Y:S02]  /*0290*/  IMAD.MOV.U32 R4, RZ, RZ, 0x3f000000 ;  /* 0x3f000000ff047424 */ /* 0x000fe400078e00ff */
[----:B------:R-:W-:Y:S01]  /*02a0*/  @!P2 IMAD.MOV.U32 R5, RZ, RZ, 0x3f ;  /* 0x0000003fff05a424 */ /* 0x000fe200078e00ff */
[----:B------:R-:W2:Y:S02]  /*02b0*/  @!P2 LDS R10, [UR12+0x38] ;  /* 0x0000380cff0aa984 */ /* 0x000ea40008000800 */
[----:B-1----:R-:W-:Y:S02]  /*02c0*/  LOP3.LUT R3, R3, 0xff000000, R4, 0xb8, !PT ;  /* 0xff00000003037812 */ /* 0x002fe400078eb804 */
[----:B--2---:R-:W-:-:S03]  /*02d0*/  @!P2 LOP3.LUT R4, R10, 0xff, R5, 0xb8, !PT ;  /* 0x000000ff0a04a812 */ /* 0x004fc600078eb805 */
[----:B------:R1:W-:Y:S04]  /*02e0*/  STS [UR12+0x34], R3 ;  /* 0x00003403ff007988 */ /* 0x0003e8000800080c */
[----:B------:R1:W-:Y:S02]  /*02f0*/  @!P2 STS [UR12+0x38], R4 ;  /* 0x00003804ff00a988 */ /* 0x0003e4000800080c */
.L_x_3:
[----:B------:R-:W-:Y:S05]  /*0300*/  BSYNC B0 ;  /* 0x0000000000007941 */ /* 0x000fea0003800000 */
.L_x_2:
[----:B------:R-:W-:Y:S04]  /*0310*/  BSSY B0, `(.L_x_4) ;  /* 0x000000e000007945 */ /* 0x000fe80003800000 */
[----:B------:R-:W-:Y:S05]  /*0320*/  @P2 BRA `(.L_x_5) ;  /* 0x0000000000302947 */ /* 0x000fea0003800000 */
[----:B-1----:R-:W1:Y:S01]  /*0330*/  LDS R4, [UR12+0x34] ;  /* 0x0000340cff047984 */ /* 0x002e620008000800 */
[----:B--2---:R-:W2:Y:S03]  /*0340*/  LDC.64 R12, c[0x0][0x238] ;  /* 0x00008e00ff0c7b82 */ /* 0x004ea60000000a00 */
[----:B------:R-:W3:Y:S01]  /*0350*/  LDS R3, [UR12+0x1c] ;  /* 0x00001c0cff037984 */ /* 0x000ee20008000800 */
[C---:B--2---:R-:W-:Y:S01]  /*0360*/  SHF.L.U64.HI R10, R12.reuse, 0x1, R13 ;  /* 0x000000010c0a7819 */ /* 0x044fe2000001020d */
[----:B------:R-:W-:-:S03]  /*0370*/  IMAD.SHL.U32 R5, R12, 0x2, RZ ;  /* 0x000000020c057824 */ /* 0x000fc600078e00ff */
[--C-:B------:R-:W-:Y:S02]  /*0380*/  SHF.R.U32.HI R12, RZ, 0x4, R10.reuse ;  /* 0x00000004ff0c7819 */ /* 0x100fe4000001160a */
[----:B------:R-:W-:-:S05]  /*0390*/  SHF.R.U64 R5, R5, 0x4, R10 ;  /* 0x0000000405057819 */ /* 0x000fca000000120a */
[----:B------:R4:W-:Y:S01]  /*03a0*/  STS [UR12+0xc], R5 ;  /* 0x00000c05ff007988 */ /* 0x0009e2000800080c */
[----:B-1----:R-:W-:Y:S02]  /*03b0*/  LOP3.LUT R4, R4, 0x7, RZ, 0xb8, !PT ;  /* 0x0000000704047812 */ /* 0x002fe400078eb8ff */
[----:B---3--:R-:W-:-:S03]  /*03c0*/  LOP3.LUT R3, R3, 0xf, R12, 0xb8, !PT ;  /* 0x0000000f03037812 */ /* 0x008fc600078eb80c */
[----:B------:R4:W-:Y:S04]  /*03d0*/  STS [UR12+0x34], R4 ;  /* 0x00003404ff007988 */ /* 0x0009e8000800080c */
[----:B------:R4:W-:Y:S02]  /*03e0*/  STS [UR12+0x1c], R3 ;  /* 0x00001c03ff007988 */ /* 0x0009e4000800080c */
.L_x_5:
[----:B------:R-:W-:Y:S05]  /*03f0*/  BSYNC B0 ;  /* 0x0000000000007941 */ /* 0x000fea0003800000 */
.L_x_4:
[----:B------:R-:W-:Y:S04]  /*0400*/  BSSY B1, `(.L_x_6) ;  /* 0x000001a000017945 */ /* 0x000fe80003800000 */
[----:B------:R-:W-:Y:S04]  /*0410*/  BSSY B0, `(.L_x_7) ;  /* 0x0000015000007945 */ /* 0x000fe80003800000 */
[----:B------:R-:W-:Y:S05]  /*0420*/  @P2 BRA `(.L_x_8) ;  /* 0x0000000000202947 */ /* 0x000fea0003800000 */
[----:B-12-4-:R-:W1:Y:S02]  /*0430*/  LDS R3, [UR12+0x34] ;  /* 0x0000340cff037984 */ /* 0x016e640008000800 */
[----:B-1----:R-:W-:-:S05]  /*0440*/  LOP3.LUT R3, R3, 0x38, RZ, 0xb8, !PT ;  /* 0x0000003803037812 */ /* 0x002fca00078eb8ff */
[----:B------:R1:W-:Y:S01]  /*0450*/  STS [UR12+0x34], R3 ;  /* 0x00003403ff007988 */ /* 0x0003e2000800080c */
[----:B------:R-:W-:Y:S05]  /*0460*/  @P2 BRA `(.L_x_9) ;  /* 0x0000000000202947 */ /* 0x000fea0003800000 */
[----:B-1----:R-:W1:Y:S01]  /*0470*/  LDS R3, [UR12+0x8] ;  /* 0x0000080cff037984 */ /* 0x002e620008000800 */
[----:B------:R-:W-:-:S05]  /*0480*/  IMAD.MOV.U32 R4, RZ, RZ, 0x780 ;  /* 0x00000780ff047424 */ /* 0x000fca00078e00ff */
[----:B-1----:R-:W-:-:S05]  /*0490*/  LOP3.LUT R3, R3, 0x300, R4, 0xd8, !PT ;  /* 0x0000030003037812 */ /* 0x002fca00078ed804 */
[----:B------:R3:W-:Y:S02]  /*04a0*/  STS [UR12+0x8], R3 ;  /* 0x00000803ff007988 */ /* 0x0007e4000800080c */
.L_x_8:
[----:B------:R-:W-:Y:S05]  /*04b0*/  @P2 BRA `(.L_x_10) ;  /* 0x0000000000282947 */ /* 0x000fea0003800000 */
[----:B-1234-:R-:W1:Y:S02]  /*04c0*/  LDS R3, [UR12+0x8] ;  /* 0x0000080cff037984 */ /* 0x01ee640008000800 */
[----:B-1----:R-:W-:-:S05]  /*04d0*/  LOP3.LUT R3, R3, 0x1800, RZ, 0xb8, !PT ;  /* 0x0000180003037812 */ /* 0x002fca00078eb8ff */
[----:B------:R2:W-:Y:S02]  /*04e0*/  STS [UR12+0x8], R3 ;  /* 0x00000803ff007988 */ /* 0x0005e4000800080c */
.L_x_9:
[----:B------:R-:W-:Y:S05]  /*04f0*/  @P2 BREAK B0 ;  /* 0x0000000000002942 */ /* 0x000fea0003800000 */
[----:B------:R-:W-:Y:S05]  /*0500*/  @P2 BRA `(.L_x_11) ;  /* 0x0000000000242947 */ /* 0x000fea0003800000 */
[----:B------:R-:W3:Y:S01]  /*0510*/  LDS R4, [UR12+0x8] ;  /* 0x0000080cff047984 */ /* 0x000ee20008000800 */
[----:B-12---:R-:W-:-:S05]  /*0520*/  IMAD.MOV.U32 R3, RZ, RZ, 0x6000 ;  /* 0x00006000ff037424 */ /* 0x006fca00078e00ff */
[----:B---3--:R-:W-:-:S04]  /*0530*/  LOP3.LUT R3, R4, 0x6000, R3, 0xd8, !PT ;  /* 0x0000600004037812 */ /* 0x008fc800078ed803 */
[----:B------:R-:W-:-:S05]  /*0540*/  LOP3.LUT R3, R3, 0x400000, RZ, 0xb8, !PT ;  /* 0x0040000003037812 */ /* 0x000fca00078eb8ff */
[----:B------:R5:W-:Y:S02]  /*0550*/  STS [UR12+0x8], R3 ;  /* 0x00000803ff007988 */ /* 0x000be4000800080c */
.L_x_10:
[----:B------:R-:W-:Y:S05]  /*0560*/  BSYNC B0 ;  /* 0x0000000000007941 */ /* 0x000fea0003800000 */
.L_x_7:
[----:B-12345:R-:W1:Y:S02]  /*0570*/  @!P2 LDS R3, [UR12+0x8] ;  /* 0x0000080cff03a984 */ /* 0x03ee640008000800 */
[----:B-1----:R-:W-:-:S05]  /*0580*/  @!P2 LOP3.LUT R3, R3, 0x8000, RZ, 0xb8, !PT ;  /* 0x000080000303a812 */ /* 0x002fca00078eb8ff */
[----:B------:R3:W-:Y:S02]  /*0590*/  @!P2 STS [UR12+0x8], R3 ;  /* 0x00000803ff00a988 */ /* 0x0007e4000800080c */
.L_x_11:
[----:B------:R-:W-:Y:S05]  /*05a0*/  BSYNC B1 ;  /* 0x0000000000017941 */ /* 0x000fea0003800000 */
.L_x_6:
[----:B------:R-:W-:Y:S05]  /*05b0*/  WARPSYNC.ALL ;  /* 0x0000000000007948 */ /* 0x000fea0003800000 */
[----:B------:R-:W-:Y:S05]  /*05c0*/  @P0 BRA `(.L_x_12) ;  /* 0x0000000000280947 */ /* 0x000fea0003800000 */
[----:B-123--:R-:W1:Y:S01]  /*05d0*/  S2R R3, SR_LANEID ;  /* 0x0000000000037919 */ /* 0x00ee620000000000 */
[----:B------:R-:W-:Y:S05]  /*05e0*/  WARPSYNC.ALL ;  /* 0x0000000000007948 */ /* 0x000fea0003800000 */
[----:B-1----:R-:W-:-:S05]  /*05f0*/  IMAD.SHL.U32 R3, R3, 0x4, RZ ;  /* 0x0000000403037824 */ /* 0x002fca00078e00ff */
[----:B------:R-:W1:Y:S01]  /*0600*/  LDS R7, [R3+UR12] ;  /* 0x0000000c03077984 */ /* 0x000e620008000800 */
[----:B------:R-:W-:-:S05]  /*0610*/  IADD3 R4, P1, R3, UR16, RZ ;  /* 0x0000001003047c10 */ /* 0x000fca000ff3e0ff */
[----:B------:R-:W-:-:S05]  /*0620*/  IMAD.X R5, RZ, RZ, UR17, P1 ;  /* 0x00000011ff057e24 */ /* 0x000fca00088e06ff */
[----:B-1----:R4:W5:Y:S01]  /*0630*/  ATOMG.E.EXCH.STRONG.GPU PT, RZ, [R4], R7 ;  /* 0x0000000704ff73a8 */ /* 0x00296200041ee100 */
[----:B------:R-:W-:-:S04]  /*0640*/  DEPBAR {5,4,3,2,1,0} ;  /* 0x0000003f0000791a */ /* 0x000fc80000000000 */
[----:B------:R4:W-:Y:S01]  /*0650*/  UTMACCTL.IV [UR16] ;  /* 0x00000000100079b9 */ /* 0x0009e20008000000 */
[----:B------:R-:W-:Y:S01]  /*0660*/  NOP ;  /* 0x0000000000007918 */ /* 0x000fe20000000000 */
.L_x_12:
[----:B------:R-:W-:Y:S05]  /*0670*/  @P0 BRA `(.L_x_13) ;  /* 0x00000000000c0947 */ /* 0x000fea0003800000 */
[----:B------:R0:W-:Y:S01]  /*0680*/  UTMACMDFLUSH ;  /* 0x00000000000079b7 */ /* 0x0001e20000000000 */
[----:B------:R-:W-:Y:S05]  /*0690*/  @P0 BRA `(.L_x_13) ;  /* 0x0000000000040947 */ /* 0x000fea0003800000 */
[----:B------:R-:W-:-:S04]  /*06a0*/  DEPBAR.LE SB0, 0x0 ;  /* 0x000080000000791a */ /* 0x000fc80000000000 */
.L_x_13:
[----:B------:R-:W-:Y:S05]  /*06b0*/  WARPSYNC.ALL ;  /* 0x0000000000007948 */ /* 0x000fea0003800000 */
[----:B-----5:R-:W-:Y:S06]  /*06c0*/  BAR.SYNC.DEFER_BLOCKING 0x0 ;  /* 0x0000000000007b1d */ /* 0x020fec0000010000 */
[----:B------:R-:W-:Y:S02]  /*06d0*/  BSSY B1, `(.L_x_14) ;  /* 0x000000b000017945 */ /* 0x000fe40003800000 */
[----:B------:R-:W-:Y:S06]  /*06e0*/  BAR.SYNC.DEFER_BLOCKING 0x0 ;  /* 0x0000000000007b1d */ /* 0x000fec0000010000 */
[----:B------:R5:W-:Y:S01]  /*06f0*/  @!P0 STS [R11], RZ ;  /* 0x000000ff0b008388 */ /* 0x000be20000000800 */
[----:B------:R-:W-:Y:S01]  /*0700*/  NOP ;  /* 0x0000000000007918 */ /* 0x000fe20000000000 */
[----:B------:R-:W-:Y:S05]  /*0710*/  @P2 BRA `(.L_x_15) ;  /* 0x0000000000182947 */ /* 0x000fea0003800000 */
[----:B-123--:R-:W1:Y:S01]  /*0720*/  LDS R3, [UR12+0x8] ;  /* 0x0000080cff037984 */ /* 0x00ee620008000800 */
[----:B------:R-:W2:Y:S01]  /*0730*/  LDC.64 R12, c[0x0][0x218] ;  /* 0x00008600ff0c7b82 */ /* 0x000ea20000000a00 */
[----:B----4-:R-:W-:Y:S02]  /*0740*/  IMAD.MOV.U32 R4, RZ, RZ, 0x70 ;  /* 0x00000070ff047424 */ /* 0x010fe400078e00ff */
[----:B--2---:R2:W-:Y:S03]  /*0750*/  STS.64 [UR12], R12 ;  /* 0x0000000cff007988 */ /* 0x0045e60008000a0c */
[----:B-1----:R-:W-:-:S05]  /*0760*/  LOP3.LUT R3, R3, 0x10, R4, 0xd8, !PT ;  /* 0x0000001003037812 */ /* 0x002fca00078ed804 */
[----:B------:R2:W-:Y:S02]  /*0770*/  STS [UR12+0x8], R3 ;  /* 0x00000803ff007988 */ /* 0x0005e4000800080c */
.L_x_15:
[----:B----4-:R-:W-:Y:S05]  /*0780*/  BSYNC B1 ;  /* 0x0000000000017941 */ /* 0x010fea0003800000 */
.L_x_14:
[----:B------:R-:W-:Y:S04]  /*0790*/  BSSY B2, `(.L_x_16) ;  /* 0x000000f000027945 */ /* 0x000fe80003800000 */
[----:B------:R-:W-:Y:S04]  /*07a0*/  BSSY B1, `(.L_x_17) ;  /* 0x000000c000017945 */ /* 0x000fe80003800000 */
[----:B------:R-:W-:Y:S05]  /*07b0*/  @P2 BRA `(.L_x_18) ;  /* 0x0000000000282947 */ /* 0x000fea0003800000 */
[----:B-123--:R-:W1:Y:S01]  /*07c0*/  LDS R3, [UR12+0x34] ;  /* 0x0000340cff037984 */ /* 0x00ee620008000800 */
[----:B------:R-:W-:Y:S01]  /*07d0*/  IMAD.MOV.U32 R4, RZ, RZ, 0x3f000000 ;  /* 0x3f000000ff047424 */ /* 0x000fe200078e00ff */
[----:B------:R-:W-:Y:S05]  /*07e0*/  @P2 BREAK B1 ;  /* 0x0000000000012942 */ /* 0x000fea0003800000 */
[----:B-1----:R-:W-:-:S05]  /*07f0*/  LOP3.LUT R3, R3, 0xff000000, R4, 0xb8, !PT ;  /* 0xff00000003037812 */ /* 0x002fca00078eb804 */
[----:B------:R1:W-:Y:S01]  /*0800*/  STS [UR12+0x34], R3 ;  /* 0x00003403ff007988 */ /* 0x0003e2000800080c */
[----:B------:R-:W-:Y:S05]  /*0810*/  @P2 BRA `(.L_x_19) ;  /* 0x0000000000182947 */ /* 0x000fea0003800000 */
[----:B-1----:R-:W1:Y:S01]  /*0820*/  LDS R3, [UR12+0x38] ;  /* 0x0000380cff037984 */ /* 0x002e620008000800 */
[----:B------:R-:W-:-:S05]  /*0830*/  IMAD.MOV.U32 R4, RZ, RZ, 0x3f ;  /* 0x0000003fff047424 */ /* 0x000fca00078e00ff */
[----:B-1----:R-:W-:-:S05]  /*0840*/  LOP3.LUT R3, R3, 0xff, R4, 0xb8, !PT ;  /* 0x000000ff03037812 */ /* 0x002fca00078eb804 */
[----:B------:R4:W-:Y:S02]  /*0850*/  STS [UR12+0x38], R3 ;  /* 0x00003803ff007988 */ /* 0x0009e4000800080c */
.L_x_18:
[----:B------:R-:W-:Y:S05]  /*0860*/  BSYNC B1 ;  /* 0x0000000000017941 */ /* 0x000fea0003800000 */
.L_x_17:
[----:B------:R1:W-:Y:S02]  /*0870*/  @!P2 STS [UR12+0x20], R9 ;  /* 0x00002009ff00a988 */ /* 0x0003e4000800080c */
.L_x_19:
[----:B------:R-:W-:Y:S05]  /*0880*/  BSYNC B2 ;  /* 0x0000000000027941 */ /* 0x000fea0003800000 */
.L_x_16:
[----:B------:R-:W-:Y:S05]  /*0890*/  WARPSYNC.ALL ;  /* 0x0000000000007948 */ /* 0x000fea0003800000 */
[----:B-1234-:R-:W1:Y:S01]  /*08a0*/  LDC R3, c[0x0][0x22c] ;  /* 0x00008b00ff037b82 */ /* 0x01ee620000000800 */
[----:B------:R-:W-:Y:S01]  /*08b0*/  BSSY B2, `(.L_x_20) ;  /* 0x0000010000027945 */ /* 0x000fe20003800000 */
[----:B-1----:R-:W-:-:S05]  /*08c0*/  VIADD R3, R3, 0xffffffff ;  /* 0xffffffff03037836 */ /* 0x002fca0000000000 */
[----:B------:R1:W-:Y:S01]  /*08d0*/  @!P2 STS [UR12+0x24], R3 ;  /* 0x00002403ff00a988 */ /* 0x0003e2000800080c */
[----:B------:R-:W-:Y:S05]  /*08e0*/  @P2 BRA `(.L_x_21) ;  /* 0x0000000000302947 */ /* 0x000fea0003800000 */
[----:B------:R-:W2:Y:S01]  /*08f0*/  LDS R5, [UR12+0x34] ;  /* 0x0000340cff057984 */ /* 0x000ea20008000800 */
[----:B------:R-:W3:Y:S03]  /*0900*/  LDC.64 R12, c[0x0][0x240] ;  /* 0x00009000ff0c7b82 */ /* 0x000ee60000000a00 */
[----:B------:R-:W4:Y:S01]  /*0910*/  LDS R4, [UR12+0x1c] ;  /* 0x00001c0cff047984 */ /* 0x000f220008000800 */
[C---:B---3--:R-:W-:Y:S01]  /*0920*/  SHF.L.U64.HI R10, R12.reuse, 0x1, R13 ;  /* 0x000000010c0a7819 */ /* 0x048fe2000001020d */
[----:B------:R-:W-:-:S03]  /*0930*/  IMAD.SHL.U32 R7, R12, 0x2, RZ ;  /* 0x000000020c077824 */ /* 0x000fc600078e00ff */
[--C-:B------:R-:W-:Y:S02]  /*0940*/  SHF.R.U32.HI R9, RZ, 0x4, R10.reuse ;  /* 0x00000004ff097819 */ /* 0x100fe4000001160a */
[----:B------:R-:W-:-:S05]  /*0950*/  SHF.R.U64 R7, R7, 0x4, R10 ;  /* 0x0000000407077819 */ /* 0x000fca000000120a */
[----:B------:R3:W-:Y:S01]  /*0960*/  STS [UR12+0xc], R7 ;  /* 0x00000c07ff007988 */ /* 0x0007e2000800080c */
[----:B--2---:R-:W-:Y:S02]  /*0970*/  LOP3.LUT R5, R5, 0x7, RZ, 0xb8, !PT ;  /* 0x0000000705057812 */ /* 0x004fe400078eb8ff */
[----:B----4-:R-:W-:-:S03]  /*0980*/  LOP3.LUT R4, R4, 0xf, R9, 0xb8, !PT ;  /* 0x0000000f04047812 */ /* 0x010fc600078eb809 */
[----:B------:R3:W-:Y:S04]  /*0990*/  STS [UR12+0x34], R5 ;  /* 0x00003405ff007988 */ /* 0x0007e8000800080c */
[----:B------:R3:W-:Y:S02]  /*09a0*/  STS [UR12+0x1c], R4 ;  /* 0x00001c04ff007988 */ /* 0x0007e4000800080c */
.L_x_21:
[----:B------:R-:W-:Y:S05]  /*09b0*/  BSYNC B2 ;  /* 0x0000000000027941 */ /* 0x000fea0003800000 */
.L_x_20:
[----:B------:R-:W-:Y:S04]  /*09c0*/  BSSY B3, `(.L_x_22) ;  /* 0x000001a000037945 */ /* 0x000fe80003800000 */
[----:B------:R-:W-:Y:S04]  /*09d0*/  BSSY B2, `(.L_x_23) ;  /* 0x0000015000027945 */ /* 0x000fe80003800000 */
[----:B------:R-:W-:Y:S05]  /*09e0*/  @P2 BRA `(.L_x_24) ;  /* 0x0000000000202947 */ /* 0x000fea0003800000 */
[----:B---3--:R-:W2:Y:S02]  /*09f0*/  LDS R4, [UR12+0x34] ;  /* 0x0000340cff047984 */ /* 0x008ea40008000800 */
[----:B--2---:R-:W-:-:S05]  /*0a00*/  LOP3.LUT R4, R4, 0x38, RZ, 0xb8, !PT ;  /* 0x0000003804047812 */ /* 0x004fca00078eb8ff */
[----:B------:R2:W-:Y:S01]  /*0a10*/  STS [UR12+0x34], R4 ;  /* 0x00003404ff007988 */ /* 0x0005e2000800080c */
[----:B------:R-:W-:Y:S05]  /*0a20*/  @P2 BRA `(.L_x_25) ;  /* 0x0000000000202947 */ /* 0x000fea0003800000 */
[----:B--2---:R-:W2:Y:S01]  /*0a30*/  LDS R4, [UR12+0x8] ;  /* 0x0000080cff047984 */ /* 0x004ea20008000800 */
[----:B------:R-:W-:-:S05]  /*0a40*/  IMAD.MOV.U32 R5, RZ, RZ, 0x780 ;  /* 0x00000780ff057424 */ /* 0x000fca00078e00ff */
[----:B--2---:R-:W-:-:S05]  /*0a50*/  LOP3.LUT R4, R4, 0x300, R5, 0xd8, !PT ;  /* 0x0000030004047812 */ /* 0x004fca00078ed805 */
[----:B------:R2:W-:Y:S02]  /*0a60*/  STS [UR12+0x8], R4 ;  /* 0x00000804ff007988 */ /* 0x0005e4000800080c */
.L_x_24:
[----:B------:R-:W-:Y:S05]  /*0a70*/  @P2 BRA `(.L_x_26) ;  /* 0x0000000000282947 */ /* 0x000fea0003800000 */
[----:B--23--:R-:W2:Y:S02]  /*0a80*/  LDS R4, [UR12+0x8] ;  /* 0x0000080cff047984 */ /* 0x00cea40008000800 */
[----:B--2---:R-:W-:-:S05]  /*0a90*/  LOP3.LUT R4, R4, 0x1800, RZ, 0xb8, !PT ;  /* 0x0000180004047812 */ /* 0x004fca00078eb8ff */
[----:B------:R3:W-:Y:S02]  /*0aa0*/  STS [UR12+0x8], R4 ;  /* 0x00000804ff007988 */ /* 0x0007e4000800080c */
.L_x_25:
[----:B------:R-:W-:Y:S05]  /*0ab0*/  @P2 BREAK B2 ;  /* 0x0000000000022942 */ /* 0x000fea0003800000 */
[----:B------:R-:W-:Y:S05]  /*0ac0*/  @P2 BRA `(.L_x_27) ;  /* 0x0000000000242947 */ /* 0x000fea0003800000 */
[----:B--23--:R-:W2:Y:S01]  /*0ad0*/  LDS R4, [UR12+0x8] ;  /* 0x0000080cff047984 */ /* 0x00cea20008000800 */
[----:B------:R-:W-:-:S05]  /*0ae0*/  IMAD.MOV.U32 R5, RZ, RZ, 0x6000 ;  /* 0x00006000ff057424 */ /* 0x000fca00078e00ff */
[----:B--2---:R-:W-:-:S04]  /*0af0*/  LOP3.LUT R4, R4, 0x6000, R5, 0xd8, !PT ;  /* 0x0000600004047812 */ /* 0x004fc800078ed805 */
[----:B------:R-:W-:-:S05]  /*0b00*/  LOP3.LUT R4, R4, 0x400000, RZ, 0xb8, !PT ;  /* 0x0040000004047812 */ /* 0x000fca00078eb8ff */
[----:B------:R4:W-:Y:S02]  /*0b10*/  STS [UR12+0x8], R4 ;  /* 0x00000804ff007988 */ /* 0x0009e4000800080c */
.L_x_26:
[----:B------:R-:W-:Y:S05]  /*0b20*/  BSYNC B2 ;  /* 0x0000000000027941 */ /* 0x000fea0003800000 */
.L_x_23:
[----:B--234-:R-:W2:Y:S02]  /*0b30*/  @!P2 LDS R4, [UR12+0x8] ;  /* 0x0000080cff04a984 */ /* 0x01cea40008000800 */
[----:B--2---:R-:W-:-:S05]  /*0b40*/  @!P2 LOP3.LUT R4, R4, 0x8000, RZ, 0xb8, !PT ;  /* 0x000080000404a812 */ /* 0x004fca00078eb8ff */
[----:B------:R4:W-:Y:S02]  /*0b50*/  @!P2 STS [UR12+0x8], R4 ;  /* 0x00000804ff00a988 */ /* 0x0009e4000800080c */
.L_x_27:
[----:B------:R-:W-:Y:S05]  /*0b60*/  BSYNC B3 ;  /* 0x0000000000037941 */ /* 0x000fea0003800000 */
.L_x_22:
[----:B------:R-:W-:Y:S05]  /*0b70*/  WARPSYNC.ALL ;  /* 0x0000000000007948 */ /* 0x000fea0003800000 */
[----:B------:R-:W-:-:S04]  /*0b80*/  UIADD3 UR19, UR5, 0x80, URZ ;  /* 0x0000008005137890 */ /* 0x000fc8000fffe03f */
[----:B------:R-:W-:-:S04]  /*0b90*/  UIADD3 UR18, UP0, UR19, UR28, URZ ;  /* 0x0000001c13127290 */ /* 0x000fc8000ff1e03f */
[----:B------:R-:W-:Y:S01]  /*0ba0*/  ULEA.HI.X.SX32 UR19, UR19, UR29, 0x1, UP0 ;  /* 0x0000001d13137291 */ /* 0x000fe200080f0e3f */
[----:B------:R-:W-:Y:S11]  /*0bb0*/  @P0 BRA `(.L_x_28) ;  /* 0x0000000000280947 */ /* 0x000ff60003800000 */
[----:B--234-:R-:W2:Y:S01]  /*0bc0*/  S2R R4, SR_LANEID ;  /* 0x0000000000047919 */ /* 0x01cea20000000000 */
[----:B------:R-:W-:Y:S05]  /*0bd0*/  WARPSYNC.ALL ;  /* 0x0000000000007948 */ /* 0x000fea0003800000 */
[----:B--2---:R-:W-:-:S05]  /*0be0*/  IMAD.SHL.U32 R9, R4, 0x4, RZ ;  /* 0x0000000404097824 */ /* 0x004fca00078e00ff */
[----:B------:R-:W2:Y:S01]  /*0bf0*/  LDS R7, [R9+UR12] ;  /* 0x0000000c09077984 */ /* 0x000ea20008000800 */
[----:B------:R-:W-:-:S05]  /*0c00*/  IADD3 R4, P1, R9, UR18, RZ ;  /* 0x0000001209047c10 */ /* 0x000fca000ff3e0ff */
[----:B------:R-:W-:-:S05]  /*0c10*/  IMAD.X R5, RZ, RZ, UR19, P1 ;  /* 0x00000013ff057e24 */ /* 0x000fca00088e06ff */
[----:B--2---:R2:W3:Y:S01]  /*0c20*/  ATOMG.E.EXCH.STRONG.GPU PT, RZ, [R4], R7 ;  /* 0x0000000704ff73a8 */ /* 0x0044e200041ee100 */
[----:B------:R-:W-:-:S04]  /*0c30*/  DEPBAR {5,4,3,2,1,0} ;  /* 0x0000003f0000791a */ /* 0x000fc80000000000 */
[----:B------:R2:W-:Y:S01]  /*0c40*/  UTMACCTL.IV [UR18] ;  /* 0x00000000120079b9 */ /* 0x0005e20008000000 */
[----:B------:R-:W-:Y:S01]  /*0c50*/  NOP ;  /* 0x0000000000007918 */ /* 0x000fe20000000000 */
.L_x_28:
[----:B------:R-:W-:Y:S05]  /*0c60*/  @P0 BRA `(.L_x_29) ;  /* 0x00000000000c0947 */ /* 0x000fea0003800000 */
[----:B------:R0:W-:Y:S01]  /*0c70*/  UTMACMDFLUSH ;  /* 0x00000000000079b7 */ /* 0x0001e20000000000 */
[----:B------:R-:W-:Y:S05]  /*0c80*/  @P0 BRA `(.L_x_29) ;  /* 0x0000000000040947 */ /* 0x000fea0003800000 */
[----:B------:R-:W-:-:S04]  /*0c90*/  DEPBAR.LE SB0, 0x0 ;  /* 0x000080000000791a */ /* 0x000fc80000000000 */
.L_x_29:
[----:B------:R-:W-:Y:S05]  /*0ca0*/  WARPSYNC.ALL ;  /* 0x0000000000007948 */ /* 0x000fea0003800000 */
[----:B---3--:R-:W-:Y:S06]  /*0cb0*/  BAR.SYNC.DEFER_BLOCKING 0x0 ;  /* 0x0000000000007b1d */ /* 0x008fec0000010000 */
[----:B------:R-:W-:Y:S02]  /*0cc0*/  BSSY B3, `(.L_x_30) ;  /* 0x000000b000037945 */ /* 0x000fe40003800000 */
[----:B------:R-:W-:Y:S06]  /*0cd0*/  BAR.SYNC.DEFER_BLOCKING 0x0 ;  /* 0x0000000000007b1d */ /* 0x000fec0000010000 */
[----:B------:R3:W-:Y:S01]  /*0ce0*/  @!P0 STS [R11], RZ ;  /* 0x000000ff0b008388 */ /* 0x0007e20000000800 */
[----:B------:R-:W-:Y:S01]  /*0cf0*/  NOP ;  /* 0x0000000000007918 */ /* 0x000fe20000000000 */
[----:B------:R-:W-:Y:S05]  /*0d00*/  @P2 BRA `(.L_x_31) ;  /* 0x0000000000182947 */ /* 0x000fea0003800000 */
[----:B--2-4-:R-:W2:Y:S01]  /*0d10*/  LDS R4, [UR12+0x8] ;  /* 0x0000080cff047984 */ /* 0x014ea20008000800 */
[----:B---3-5:R-:W3:Y:S01]  /*0d20*/  LDC.64 R10, c[0x0][0x220] ;  /* 0x00008800ff0a7b82 */ /* 0x028ee20000000a00 */
[----:B------:R-:W-:Y:S02]  /*0d30*/  IMAD.MOV.U32 R5, RZ, RZ, 0x70 ;  /* 0x00000070ff057424 */ /* 0x000fe400078e00ff */
[----:B---3--:R3:W-:Y:S03]  /*0d40*/  STS.64 [UR12], R10 ;  /* 0x0000000aff007988 */ /* 0x0087e60008000a0c */
[----:B--2---:R-:W-:-:S05]  /*0d50*/  LOP3.LUT R4, R4, 0x10, R5, 0xd8, !PT ;  /* 0x0000001004047812 */ /* 0x004fca00078ed805 */
[----:B------:R3:W-:Y:S02]  /*0d60*/  STS [UR12+0x8], R4 ;  /* 0x00000804ff007988 */ /* 0x0007e4000800080c */
.L_x_31:
[----:B--2---:R-:W-:Y:S05]  /*0d70*/  BSYNC B3 ;  /* 0x0000000000037941 */ /* 0x004fea0003800000 */
.L_x_30:
[----:B------:R-:W-:Y:S04]  /*0d80*/  BSSY B4, `(.L_x_32) ;  /* 0x0000011000047945 */ /* 0x000fe80003800000 */
[----:B------:R-:W-:Y:S04]  /*0d90*/  BSSY B3, `(.L_x_33) ;  /* 0x000000e000037945 */ /* 0x000fe80003800000 */
[----:B------:R-:W-:Y:S05]  /*0da0*/  @P2 BRA `(.L_x_34) ;  /* 0x0000000000242947 */ /* 0x000fea0003800000 */
[----:B---34-:R-:W2:Y:S01]  /*0db0*/  LDS R4, [UR12+0x34] ;  /* 0x0000340cff047984 */ /* 0x018ea20008000800 */
[----:B------:R-:W-:-:S05]  /*0dc0*/  IMAD.MOV.U32 R5, RZ, RZ, 0x3f000000 ;  /* 0x3f000000ff057424 */ /* 0x000fca00078e00ff */
[----:B--2---:R-:W-:-:S05]  /*0dd0*/  LOP3.LUT R4, R4, 0xff000000, R5, 0xb8, !PT ;  /* 0xff00000004047812 */ /* 0x004fca00078eb805 */
[----:B------:R2:W-:Y:S01]  /*0de0*/  STS [UR12+0x34], R4 ;  /* 0x00003404ff007988 */ /* 0x0005e2000800080c */
[----:B------:R-:W-:Y:S05]  /*0df0*/  @P2 BRA `(.L_x_35) ;  /* 0x00000000001c2947 */ /* 0x000fea0003800000 */
[----:B--2---:R-:W2:Y:S01]  /*0e00*/  LDS R4, [UR12+0x38] ;  /* 0x0000380cff047984 */ /* 0x004ea20008000800 */
[----:B------:R-:W-:-:S05]  /*0e10*/  IMAD.MOV.U32 R5, RZ, RZ, 0x3f ;  /* 0x0000003fff057424 */ /* 0x000fca00078e00ff */
[----:B--2---:R-:W-:-:S05]  /*0e20*/  LOP3.LUT R4, R4, 0xff, R5, 0xb8, !PT ;  /* 0x000000ff04047812 */ /* 0x004fca00078eb805 */
[----:B------:R2:W-:Y:S02]  /*0e30*/  STS [UR12+0x38], R4 ;  /* 0x00003804ff007988 */ /* 0x0005e4000800080c */
.L_x_34:
[----:B------:R-:W-:Y:S05]  /*0e40*/  @P2 BREAK B3 ;  /* 0x0000000000032942 */ /* 0x000fea0003800000 */
[----:B------:R-:W-:Y:S05]  /*0e50*/  @P2 BRA `(.L_x_36) ;  /* 0x00000000000c2947 */ /* 0x000fea0003800000 */
[----:B------:R1:W-:Y:S02]  /*0e60*/  STS [UR12+0x20], R3 ;  /* 0x00002003ff007988 */ /* 0x0003e4000800080c */
.L_x_35:
[----:B------:R-:W-:Y:S05]  /*0e70*/  BSYNC B3 ;  /* 0x0000000000037941 */ /* 0x000fea0003800000 */
.L_x_33:
[----:B------:R1:W-:Y:S02]  /*0e80*/  @!P2 STS [UR12+0x24], R2 ;  /* 0x00002402ff00a988 */ /* 0x0003e4000800080c */
.L_x_36:
[----:B------:R-:W-:Y:S05]  /*0e90*/  BSYNC B4 ;  /* 0x0000000000047941 */ /* 0x000fea0003800000 */
.L_x_32:
[----:B------:R-:W-:Y:S05]  /*0ea0*/  WARPSYNC.ALL ;  /* 0x0000000000007948 */ /* 0x000fea0003800000 */
[----:B------:R-:W-:Y:S04]  /*0eb0*/  BSSY B4, `(.L_x_37) ;  /* 0x000000e000047945 */ /* 0x000fe80003800000 */
[----:B------:R-:W-:Y:S05]  /*0ec0*/  @P2 BRA `(.L_x_38) ;  /* 0x0000000000302947 */ /* 0x000fea0003800000 */
[----:B-1----:R-:W1:Y:S01]  /*0ed0*/  LDS R3, [UR12+0x34] ;  /* 0x0000340cff037984 */ /* 0x002e620008000800 */
[----:B--234-:R-:W2:Y:S03]  /*0ee0*/  LDC.64 R4, c[0x0][0x248] ;  /* 0x00009200ff047b82 */ /* 0x01cea60000000a00 */
        /* <DEDUP_REMOVED lines=10> */
.L_x_38:
[----:B------:R-:W-:Y:S05]  /*0f90*/  BSYNC B4 ;  /* 0x0000000000047941 */ /* 0x000fea0003800000 */
.L_x_37:
[----:B------:R-:W-:Y:S04]  /*0fa0*/  BSSY B4, `(.L_x_39) ;  /* 0x000001a000047945 */ /* 0x000fe80003800000 */
[----:B------:R-:W-:Y:S04]  /*0fb0*/  BSSY B5, `(.L_x_40) ;  /* 0x0000015000057945 */ /* 0x000fe80003800000 */
[----:B------:R-:W-:Y:S05]  /*0fc0*/  @P2 BRA `(.L_x_41) ;  /* 0x0000000000202947 */ /* 0x000fea0003800000 */
[----:B-12---:R-:W1:Y:S02]  /*0fd0*/  LDS R2, [UR12+0x34] ;  /* 0x0000340cff027984 */ /* 0x006e640008000800 */
[----:B-1----:R-:W-:-:S05]  /*0fe0*/  LOP3.LUT R2, R2, 0x38, RZ, 0xb8, !PT ;  /* 0x0000003802027812 */ /* 0x002fca00078eb8ff */
[----:B------:R1:W-:Y:S01]  /*0ff0*/  STS [UR12+0x34], R2 ;  /* 0x00003402ff007988 */ /* 0x0003e2000800080c */
[----:B------:R-:W-:Y:S05]  /*1000*/  @P2 BRA `(.L_x_42) ;  /* 0x0000000000202947 */ /* 0x000fea0003800000 */
[----:B-1----:R-:W1:Y:S01]  /*1010*/  LDS R2, [UR12+0x8] ;  /* 0x0000080cff027984 */ /* 0x002e620008000800 */
[----:B------:R-:W-:-:S05]  /*1020*/  IMAD.MOV.U32 R3, RZ, RZ, 0x780 ;  /* 0x00000780ff037424 */ /* 0x000fca00078e00ff */
[----:B-1----:R-:W-:-:S05]  /*1030*/  LOP3.LUT R2, R2, 0x300, R3, 0xd8, !PT ;  /* 0x0000030002027812 */ /* 0x002fca00078ed803 */
[----:B------:R1:W-:Y:S02]  /*1040*/  STS [UR12+0x8], R2 ;  /* 0x00000802ff007988 */ /* 0x0003e4000800080c */
.L_x_41:
[----:B------:R-:W-:Y:S05]  /*1050*/  @P2 BRA `(.L_x_43) ;  /* 0x0000000000282947 */ /* 0x000fea0003800000 */
[----:B-12---:R-:W1:Y:S02]  /*1060*/  LDS R2, [UR12+0x8] ;  /* 0x0000080cff027984 */ /* 0x006e640008000800 */
[----:B-1----:R-:W-:-:S05]  /*1070*/  LOP3.LUT R2, R2, 0x1800, RZ, 0xb8, !PT ;  /* 0x0000180002027812 */ /* 0x002fca00078eb8ff */
[----:B------:R2:W-:Y:S02]  /*1080*/  STS [UR12+0x8], R2 ;  /* 0x00000802ff007988 */ /* 0x0005e4000800080c */
.L_x_42:
[----:B------:R-:W-:Y:S05]  /*1090*/  @P2 BREAK B5 ;  /* 0x0000000000052942 */ /* 0x000fea0003800000 */
[----:B------:R-:W-:Y:S05]  /*10a0*/  @P2 BRA `(.L_x_44) ;  /* 0x0000000000242947 */ /* 0x000fea0003800000 */
[----:B-12---:R-:W1:Y:S01]  /*10b0*/  LDS R2, [UR12+0x8] ;  /* 0x0000080cff027984 */ /* 0x006e620008000800 */
[----:B------:R-:W-:-:S05]  /*10c0*/  IMAD.MOV.U32 R3, RZ, RZ, 0x6000 ;  /* 0x00006000ff037424 */ /* 0x000fca00078e00ff */
[----:B-1----:R-:W-:-:S04]  /*10d0*/  LOP3.LUT R2, R2, 0x6000, R3, 0xd8, !PT ;  /* 0x0000600002027812 */ /* 0x002fc800078ed803 */
[----:B------:R-:W-:-:S05]  /*10e0*/  LOP3.LUT R2, R2, 0x400000, RZ, 0xb8, !PT ;  /* 0x0040000002027812 */ /* 0x000fca00078eb8ff */
[----:B------:R1:W-:Y:S02]  /*10f0*/  STS [UR12+0x8], R2 ;  /* 0x00000802ff007988 */ /* 0x0003e4000800080c */
.L_x_43:
[----:B------:R-:W-:Y:S05]  /*1100*/  BSYNC B5 ;  /* 0x0000000000057941 */ /* 0x000fea0003800000 */
.L_x_40:
[----:B-12---:R-:W1:Y:S02]  /*1110*/  @!P2 LDS R2, [UR12+0x8] ;  /* 0x0000080cff02a984 */ /* 0x006e640008000800 */
[----:B-1----:R-:W-:-:S05]  /*1120*/  @!P2 LOP3.LUT R2, R2, 0x8000, RZ, 0xb8, !PT ;  /* 0x000080000202a812 */ /* 0x002fca00078eb8ff */
[----:B------:R1:W-:Y:S02]  /*1130*/  @!P2 STS [UR12+0x8], R2 ;  /* 0x00000802ff00a988 */ /* 0x0003e4000800080c */
.L_x_44:
[----:B------:R-:W-:Y:S05]  /*1140*/  BSYNC B4 ;  /* 0x0000000000047941 */ /* 0x000fea0003800000 */
.L_x_39:
[----:B------:R-:W-:Y:S05]  /*1150*/  WARPSYNC.ALL ;  /* 0x0000000000007948 */ /* 0x000fea0003800000 */
[----:B------:R-:W-:Y:S01]  /*1160*/  UIADD3 UR5, UR5, 0x100, URZ ;  /* 0x0000010005057890 */ /* 0x000fe2000fffe03f */
[----:B------:R-:W-:Y:S02]  /*1170*/  ISETP.GE.AND P1, PT, R8, 0x1, PT ;  /* 0x000000010800780c */ /* 0x000fe40003f26270 */
[----:B------:R-:W-:Y:S02]  /*1180*/  CS2R R24, SRZ ;  /* 0x0000000000187805 */ /* 0x000fe4000001ff00 */
[----:B------:R-:W-:Y:S01]  /*1190*/  CS2R R26, SRZ ;  /* 0x00000000001a7805 */ /* 0x000fe2000001ff00 */
[----:B------:R-:W-:Y:S01]  /*11a0*/  UIADD3 UR28, UP0, UR5, UR28, URZ ;  /* 0x0000001c051c7290 */ /* 0x000fe2000ff1e03f */
[----:B------:R-:W-:Y:S01]  /*11b0*/  CS2R R28, SRZ ;  /* 0x00000000001c7805 */ /* 0x000fe2000001ff00 */
[----:B------:R-:W-:-:S02]  /*11c0*/  IMAD.MOV.U32 R30, RZ, RZ, RZ ;  /* 0x000000ffff1e7224 */ /* 0x000fc400078e00ff */
[----:B------:R-:W-:Y:S01]  /*11d0*/  ULEA.HI.X.SX32 UR29, UR5, UR29, 0x1, UP0 ;  /* 0x0000001d051d7291 */ /* 0x000fe200080f0e3f */
[----:B------:R-:W-:Y:S11]  /*11e0*/  @P0 BRA `(.L_x_45) ;  /* 0x0000000000280947 */ /* 0x000ff60003800000 */
[----:B-12---:R-:W3:Y:S01]  /*11f0*/  S2R R2, SR_LANEID ;  /* 0x0000000000027919 */ /* 0x006ee20000000000 */
[----:B------:R-:W-:Y:S05]  /*1200*/  WARPSYNC.ALL ;  /* 0x0000000000007948 */ /* 0x000fea0003800000 */
[----:B---34-:R-:W-:-:S05]  /*1210*/  IMAD.SHL.U32 R4, R2, 0x4, RZ ;  /* 0x0000000402047824 */ /* 0x018fca00078e00ff */
[----:B------:R-:W1:Y:S01]  /*1220*/  LDS R5, [R4+UR12] ;  /* 0x0000000c04057984 */ /* 0x000e620008000800 */
[----:B------:R-:W-:-:S05]  /*1230*/  IADD3 R2, P3, R4, UR28, RZ ;  /* 0x0000001c04027c10 */ /* 0x000fca000ff7e0ff */
[----:B------:R-:W-:-:S05]  /*1240*/  IMAD.X R3, RZ, RZ, UR29, P3 ;  /* 0x0000001dff037e24 */ /* 0x000fca00098e06ff */
[----:B-1----:R1:W2:Y:S01]  /*1250*/  ATOMG.E.EXCH.STRONG.GPU PT, RZ, [R2], R5 ;  /* 0x0000000502ff73a8 */ /* 0x0022a200041ee100 */
[----:B------:R-:W-:-:S04]  /*1260*/  DEPBAR {5,4,3,2,1,0} ;  /* 0x0000003f0000791a */ /* 0x000fc80000000000 */
[----:B------:R1:W-:Y:S01]  /*1270*/  UTMACCTL.IV [UR28] ;  /* 0x000000001c0079b9 */ /* 0x0003e20008000000 */
[----:B------:R-:W-:Y:S01]  /*1280*/  NOP ;  /* 0x0000000000007918 */ /* 0x000fe20000000000 */
.L_x_45:
[----:B------:R-:W-:Y:S05]  /*1290*/  @P0 BRA `(.L_x_46) ;  /* 0x00000000000c0947 */ /* 0x000fea0003800000 */
[----:B------:R0:W-:Y:S01]  /*12a0*/  UTMACMDFLUSH ;  /* 0x00000000000079b7 */ /* 0x0001e20000000000 */
[----:B------:R-:W-:Y:S05]  /*12b0*/  @P0 BRA `(.L_x_46) ;  /* 0x0000000000040947 */ /* 0x000fea0003800000 */
[----:B------:R-:W-:-:S04]  /*12c0*/  DEPBAR.LE SB0, 0x0 ;  /* 0x000080000000791a */ /* 0x000fc80000000000 */
.L_x_46:
[----:B------:R-:W-:Y:S05]  /*12d0*/  WARPSYNC.ALL ;  /* 0x0000000000007948 */ /* 0x000fea0003800000 */
[----:B--2---:R-:W-:Y:S01]  /*12e0*/  BAR.SYNC.DEFER_BLOCKING 0x0 ;  /* 0x0000000000007b1d */ /* 0x004fe20000010000 */
[----:B------:R-:W-:Y:S01]  /*12f0*/  USHF.L.U32 UR23, UR30, 0x6, URZ ;  /* 0x000000061e177899 */ /* 0x000fe2000800063f */
[----:B------:R-:W-:Y:S01]  /*1300*/  IMAD.MOV.U32 R31, RZ, RZ, RZ ;  /* 0x000000ffff1f7224 */ /* 0x000fe200078e00ff */
[----:B------:R-:W-:Y:S01]  /*1310*/  USHF.L.U32 UR27, UR15, 0x6, URZ ;  /* 0x000000060f1b7899 */ /* 0x000fe2000800063f */
[----:B------:R-:W-:Y:S02]  /*1320*/  CS2R R32, SRZ ;  /* 0x0000000000207805 */ /* 0x000fe4000001ff00 */
[----:B------:R-:W-:Y:S01]  /*1330*/  CS2R R34, SRZ ;  /* 0x0000000000227805 */ /* 0x000fe2000001ff00 */
[----:B------:R-:W-:Y:S01]  /*1340*/  VOTEU.ALL UP0, P2 ;  /* 0x00000000003f7886 */ /* 0x000fe20001000000 */
[----:B------:R-:W-:Y:S01]  /*1350*/  UMOV UR6, 0x1 ;  /* 0x0000000100067882 */ /* 0x000fe20000000000 */
[----:B------:R-:W-:Y:S01]  /*1360*/  VOTEU.ALL UP1, P2 ;  /* 0x00000000003f7886 */ /* 0x000fe20001020000 */
[----:B------:R-:W-:-:S02]  /*1370*/  CS2R R36, SRZ ;  /* 0x0000000000247805 */ /* 0x000fc4000001ff00 */
[----:B------:R-:W-:Y:S01]  /*1380*/  CS2R R38, SRZ ;  /* 0x0000000000267805 */ /* 0x000fe2000001ff00 */
[----:B------:R-:W-:-:S04]  /*1390*/  @!UP0 UIADD3 UR8, -UR6, 0x100000, URZ ;  /* 0x0010000006088890 */ /* 0x000fc8000fffe13f */
[----:B------:R-:W-:Y:S02]  /*13a0*/  @!UP0 USHF.L.U32 UR9, UR8, 0xb, URZ ;  /* 0x0000000b08098899 */ /* 0x000fe4000800063f */
[----:B------:R-:W-:Y:S01]  /*13b0*/  @!UP0 USHF.L.U32 UR8, UR8, 0x1, URZ ;  /* 0x0000000108088899 */ /* 0x000fe2000800063f */
[----:B------:R-:W-:Y:S01]  /*13c0*/  CS2R R40, SRZ ;  /* 0x0000000000287805 */ /* 0x000fe2000001ff00 */
[----:B------:R-:W-:-:S04]  /*13d0*/  @!UP0 UIADD3 UR6, -UR6, 0x100000, URZ ;  /* 0x0010000006068890 */ /* 0x000fc8000fffe13f */
[----:B------:R-:W-:Y:S02]  /*13e0*/  @!UP0 USHF.L.U32 UR7, UR6, 0xb, URZ ;  /* 0x0000000b06078899 */ /* 0x000fe4000800063f */
[----:B------:R-:W-:Y:S01]  /*13f0*/  @!UP0 USHF.L.U32 UR6, UR6, 0x1, URZ ;  /* 0x0000000106068899 */ /* 0x000fe2000800063f */
[----:B------:R-:W-:Y:S01]  /*1400*/  CS2R R42, SRZ ;  /* 0x00000000002a7805 */ /* 0x000fe2000001ff00 */
[----:B------:R-:W-:Y:S01]  /*1410*/  VOTEU.ALL UP0, P2 ;  /* 0x00000000003f7886 */ /* 0x000fe20001000000 */
[----:B------:R-:W-:Y:S02]  /*1420*/  CS2R R44, SRZ ;  /* 0x00000000002c7805 */ /* 0x000fe4000001ff00 */
[----:B------:R-:W-:Y:S02]  /*1430*/  CS2R R46, SRZ ;  /* 0x00000000002e7805 */ /* 0x000fe4000001ff00 */
[----:B------:R-:W-:Y:S02]  /*1440*/  CS2R R48, SRZ ;  /* 0x0000000000307805 */ /* 0x000fe4000001ff00 */
[----:B------:R-:W-:-:S02]  /*1450*/  CS2R R50, SRZ ;  /* 0x0000000000327805 */ /* 0x000fc4000001ff00 */
[----:B------:R-:W-:Y:S02]  /*1460*/  CS2R R52, SRZ ;  /* 0x0000000000347805 */ /* 0x000fe4000001ff00 */
[----:B------:R-:W-:Y:S01]  /*1470*/  CS2R R54, SRZ ;  /* 0x0000000000367805 */ /* 0x000fe2000001ff00 */
[----:B------:R-:W2:Y:S02]  /*1480*/  FENCE.VIEW.ASYNC.S ;  /* 0x00000000000073c6 */ /* 0x000ea40000000000 */
[----:B--2---:R2:W4:Y:S02]  /*1490*/  @!UP0 SYNCS.EXCH.64 URZ, [UR12+0x10000], UR8 ;  /* 0x010000080c3f85b2 */ /* 0x0045240008000100 */
[----:B----4-:R-:W-:Y:S06]  /*14a0*/  BAR.SYNC.DEFER_BLOCKING 0x0 ;  /* 0x0000000000007b1d */ /* 0x010fec0000010000 */
[----:B------:R2:W4:Y:S01]  /*14b0*/  @!UP1 SYNCS.EXCH.64 URZ, [UR12+0x10008], UR6 ;  /* 0x010008060c3f95b2 */ /* 0x0005220008000100 */
[----:B------:R-:W-:Y:S05]  /*14c0*/  @!P1 BRA `(.L_x_47) ;  /* 0x0000000400949947 */ /* 0x000fea0003800000 */
[----:B-1----:R-:W-:Y:S02]  /*14d0*/  SHF.R.U32.HI R2, RZ, 0x5, R0 ;  /* 0x00000005ff027819 */ /* 0x002fe40000011600 */
[----:B------:R-:W-:Y:S02]  /*14e0*/  CS2R R24, SRZ ;  /* 0x0000000000187805 */ /* 0x000fe4000001ff00 */
[----:B------:R-:W-:Y:S02]  /*14f0*/  CS2R R26, SRZ ;  /* 0x00000000001a7805 */ /* 0x000fe4000001ff00 */
[----:B------:R-:W-:Y:S02]  /*1500*/  CS2R R28, SRZ ;  /* 0x00000000001c7805 */ /* 0x000fe4000001ff00 */
[----:B------:R-:W-:Y:S02]  /*1510*/  R2UR UR13, R2 ;  /* 0x00000000020d72ca */ /* 0x000fe400000e0000 */
[----:B------:R-:W-:-:S02]  /*1520*/  CS2R R30, SRZ ;  /* 0x00000000001e7805 */ /* 0x000fc4000001ff00 */
[----:B------:R-:W-:Y:S02]  /*1530*/  CS2R R32, SRZ ;  /* 0x0000000000207805 */ /* 0x000fe4000001ff00 */
[----:B------:R-:W-:Y:S02]  /*1540*/  CS2R R34, SRZ ;  /* 0x0000000000227805 */ /* 0x000fe4000001ff00 */
[----:B------:R-:W-:Y:S02]  /*1550*/  CS2R R36, SRZ ;  /* 0x0000000000247805 */ /* 0x000fe4000001ff00 */
[----:B------:R-:W-:Y:S02]  /*1560*/  CS2R R38, SRZ ;  /* 0x0000000000267805 */ /* 0x000fe4000001ff00 */
[----:B------:R-:W-:Y:S02]  /*1570*/  CS2R R40, SRZ ;  /* 0x0000000000287805 */ /* 0x000fe4000001ff00 */
[----:B------:R-:W-:-:S02]  /*1580*/  CS2R R42, SRZ ;  /* 0x00000000002a7805 */ /* 0x000fc4000001ff00 */
[----:B------:R-:W-:Y:S02]  /*1590*/  CS2R R44, SRZ ;  /* 0x00000000002c7805 */ /* 0x000fe4000001ff00 */
[----:B------:R-:W-:Y:S02]  /*15a0*/  CS2R R46, SRZ ;  /* 0x00000000002e7805 */ /* 0x000fe4000001ff00 */
[----:B------:R-:W-:Y:S02]  /*15b0*/  CS2R R48, SRZ ;  /* 0x0000000000307805 */ /* 0x000fe4000001ff00 */
[----:B------:R-:W-:Y:S02]  /*15c0*/  CS2R R50, SRZ ;  /* 0x0000000000327805 */ /* 0x000fe4000001ff00 */
[----:B------:R-:W-:Y:S02]  /*15d0*/  CS2R R52, SRZ ;  /* 0x0000000000347805 */ /* 0x000fe4000001ff00 */
[----:B------:R-:W-:Y:S01]  /*15e0*/  CS2R R54, SRZ ;  /* 0x0000000000367805 */ /* 0x000fe2000001ff00 */
[----:B------:R-:W-:Y:S01]  /*15f0*/  UMOV UR5, URZ ;  /* 0x0000003f00057c82 */ /* 0x000fe20008000000 */
[----:B--2---:R-:W-:-:S05]  /*1600*/  UMOV UR6, URZ ;  /* 0x0000003f00067c82 */ /* 0x004fca0008000000 */
.L_x_49:
[----:B----4-:R-:W-:Y:S01]  /*1610*/  BAR.SYNC.DEFER_BLOCKING 0x0 ;  /* 0x0000000000007b1d */ /* 0x010fe20000010000 */
[----:B------:R-:W-:Y:S01]  /*1620*/  ULEA UR14, UR5, UR12, 0x3 ;  /* 0x0000000c050e7291 */ /* 0x000fe2000f8e183f */
[----:B------:R-:W-:Y:S01]  /*1630*/  @!P2 IMAD.MOV.U32 R2, RZ, RZ, 0x8000 ;  /* 0x00008000ff02a424 */ /* 0x000fe200078e00ff */
[----:B------:R-:W-:Y:S01]  /*1640*/  ELECT P0, URZ, PT ;  /* 0x00000000003f782f */ /* 0x000fe20003800000 */
[----:B------:R-:W-:-:S03]  /*1650*/  ULEA UR7, UR5, UR12, 0xe ;  /* 0x0000000c05077291 */ /* 0x000fc6000f8e703f */
[----:B------:R-:W-:Y:S01]  /*1660*/  ISETP.LT.U32.AND P0, PT, R6, 0x40, P0 ;  /* 0x000000400600780c */ /* 0x000fe20000701070 */
[----:B------:R-:W-:Y:S01]  /*1670*/  ULOP3.LUT UR22, UR13, 0x1, URZ, 0xc0, !UPT ;  /* 0x000000010d167892 */ /* 0x000fe2000f8ec03f */
[----:B------:R-:W-:-:S03]  /*1680*/  ELECT P1, URZ, PT ;  /* 0x00000000003f782f */ /* 0x000fc60003820000 */
[----:B------:R-:W-:Y:S02]  /*1690*/  ULEA UR20, UR22, UR7, 0xd ;  /* 0x0000000716147291 */ /* 0x000fe4000f8e683f */
[----:B------:R-:W-:Y:S01]  /*16a0*/  ULEA UR22, UR22, UR6, 0x6 ;  /* 0x0000000616167291 */ /* 0x000fe2000f8e303f */
[----:B------:R-:W-:-:S05]  /*16b0*/  ISETP.LT.U32.AND P1, PT, R6, 0x40, P1 ;  /* 0x000000400600780c */ /* 0x000fca0000f21070 */
[----:B------:R-:W-:Y:S01]  /*16c0*/  VOTEU.ANY UP0, P0 ;  /* 0x00000000003f7886 */ /* 0x000fe20000000100 */
[----:B------:R-:W-:Y:S01]  /*16d0*/  VOTEU.ANY UP2, P0 ;  /* 0x00000000003f7886 */ /* 0x000fe20000040100 */
[----:B------:R-:W-:Y:S01]  /*16e0*/  UMOV UR26, UR22 ;  /* 0x00000016001a7c82 */ /* 0x000fe20008000000 */
[----:B------:R1:W-:Y:S01]  /*16f0*/  @!P2 SYNCS.ARRIVE.TRANS64 RZ, [UR14+0x10000], R2 ;  /* 0x01000002ffffa9a7 */ /* 0x0003e2000800000e */
[----:B------:R2:W-:Y:S06]  /*1700*/  MEMBAR.ALL.CTA ;  /* 0x0000000000007992 */ /* 0x0005ec0000008000 */
[----:B--2---:R-:W2:Y:S01]  /*1710*/  FENCE.VIEW.ASYNC.S ;  /* 0x00000000000073c6 */ /* 0x004ea20000000000 */
[----:B------:R-:W-:Y:S01]  /*1720*/  @UP0 UIADD3 UR21, UR14, 0x10000, URZ ;  /* 0x000100000e150890 */ /* 0x000fe2000fffe03f */
[----:B------:R-:W-:Y:S01]  /*1730*/  @UP0 UMOV UR8, UR16 ;  /* 0x0000001000080c82 */ /* 0x000fe20008000000 */
[----:B------:R-:W-:Y:S01]  /*1740*/  @UP0 UMOV UR9, UR17 ;  /* 0x0000001100090c82 */ /* 0x000fe20008000000 */
[----:B--2---:R-:W-:Y:S01]  /*1750*/  VOTEU.ANY UP1, P1 ;  /* 0x00000000003f7886 */ /* 0x004fe20000820100 */
[----:B------:R-:W-:Y:S01]  /*1760*/  VOTEU.ANY UP3, P1 ;  /* 0x00000000003f7886 */ /* 0x000fe20000860100 */
[----:B-1----:R-:W-:-:S03]  /*1770*/  IMAD.U32 R2, RZ, RZ, UR4 ;  /* 0x00000004ff027e24 */ /* 0x002fc6000f8e00ff */
[----:B------:R-:W-:Y:S02]  /*1780*/  @UP1 UIADD3 UR24, UR20, 0x8000, URZ ;  /* 0x0000800014181890 */ /* 0x000fe4000fffe03f */
[----:B------:R-:W-:Y:S01]  /*1790*/  @UP1 UIADD3 UR25, UR14, 0x10000, URZ ;  /* 0x000100000e191890 */ /* 0x000fe2000fffe03f */
[----:B------:R-:W-:Y:S01]  /*17a0*/  SHF.L.U32 R2, R2, 0x1f, RZ ;  /* 0x0000001f02027819 */ /* 0x000fe200000006ff */
[----:B------:R-:W-:Y:S01]  /*17b0*/  @UP1 UMOV UR10, UR18 ;  /* 0x00000012000a1c82 */ /* 0x000fe20008000000 */
[----:B------:R-:W-:Y:S01]  /*17c0*/  @UP1 UMOV UR11, UR19 ;  /* 0x00000013000b1c82 */ /* 0x000fe20008000000 */
[----:B------:R-:W-:Y:S06]  /*17d0*/  BAR.SYNC.DEFER_BLOCKING 0x0 ;  /* 0x0000000000007b1d */ /* 0x000fec0000010000 */
[----:B------:R1:W-:Y:S02]  /*17e0*/  @UP2 UTMALDG.2D [UR20], [UR8] ;  /* 0x00000014080025b4 */ /* 0x0003e40008008000 */
[----:B------:R-:W-:Y:S06]  /*17f0*/  BAR.SYNC.DEFER_BLOCKING 0x0 ;  /* 0x0000000000007b1d */ /* 0x000fec0000010000 */
[----:B------:R1:W-:Y:S02]  /*1800*/  @UP3 UTMALDG.2D [UR24], [UR10] ;  /* 0x000000180a0035b4 */ /* 0x0003e40008008000 */
[----:B------:R-:W-:Y:S06]  /*1810*/  BAR.SYNC.DEFER_BLOCKING 0x0 ;  /* 0x0000000000007b1d */ /* 0x000fec0000010000 */
[----:B------:R-:W2:Y:S02]  /*1820*/  SYNCS.PHASECHK.TRANS64.TRYWAIT P0, [UR14+0x10000], R2 ;  /* 0x01000002ff0075a7 */ /* 0x000ea4000800014e */
[----:B-12---:R-:W-:Y:S05]  /*1830*/  @!P0 BRA `(.L_x_48) ;  /* 0x0000000400988947 */ /* 0x006fea0003800000 */
.L_x_50:
[----:B------:R-:W-:Y:S01]  /*1840*/  UIADD3 UR8, UR7, 0x8000, URZ ;  /* 0x0000800007087890 */ /* 0x000fe2000fffe03f */
[----:B------:R-:W-:Y:S02]  /*1850*/  WARPGROUP.DEPBAR.LE gsb0, 0x0 ;  /* 0x00008000000079c5 */ /* 0x000fe40000010000 */
[----:B------:R-:W-:Y:S01]  /*1860*/  USHF.R.U32.HI UR7, URZ, 0x4, UR7 ;  /* 0x000000043f077899 */ /* 0x000fe20008011607 */
[----:B------:R-:W-:Y:S01]  /*1870*/  WARPGROUP.ARRIVE ;  /* 0x00000000000079c5 */ /* 0x000fe20000000000 */
[----:B------:R-:W-:Y:S01]  /*1880*/  USHF.R.U32.HI UR10, URZ, 0x4, UR8 ;  /* 0x000000043f0a7899 */ /* 0x000fe20008011608 */
[----:B------:R-:W1:Y:S01]  /*1890*/  LDC R2, c[0x0][0x230] ;  /* 0x00008c00ff027b82 */ /* 0x000e620000000800 */
[----:B------:R-:W-:Y:S02]  /*18a0*/  USGXT.U32 UR8, UR7, 0xe ;  /* 0x0000000e0708789a */ /* 0x000fe40008000000 */
[----:B------:R-:W-:Y:S01]  /*18b0*/  USGXT.U32 UR10, UR10, 0xe ;  /* 0x0000000e0a0a789a */ /* 0x000fe20008000000 */
[----:B------:R-:W-:Y:S01]  /*18c0*/  UMOV UR9, 0x40000040 ;  /* 0x4000004000097882 */ /* 0x000fe20000000000 */
[----:B------:R-:W-:Y:S01]  /*18d0*/  UMOV UR11, 0x40000040 ;  /* 0x40000040000b7882 */ /* 0x000fe20000000000 */
[----:B------:R-:W-:Y:S01]  /*18e0*/  UMOV UR7, URZ ;  /* 0x0000003f00077c82 */ /* 0x000fe20008000000 */
[----:B------:R-:W-:-:S02]  /*18f0*/  UIADD3 UR6, UR6, 0x80, URZ ;  /* 0x0000008006067890 */ /* 0x000fc4000fffe03f */
[----:B------:R-:W-:-:S03]  /*1900*/  UIADD3 UR5, UR5, 0x1, URZ ;  /* 0x0000000105057890 */ /* 0x000fc6000fffe03f */
[----:B------:R-:W-:Y:S01]  /*1910*/  HGMMA.64x64x16.F32 R24, gdesc[UR8], R24 ;  /* 0x00e00000081879f0 */ /* 0x000fe20008700818 */
[----:B------:R-:W-:Y:S02]  /*1920*/  UIADD3 UR11, UP0, UR8, 0x2, URZ ;  /* 0x00000002080b7890 */ /* 0x000fe4000ff1e03f */
[----:B------:R-:W-:Y:S01]  /*1930*/  UIADD3 UR10, UP1, UR10, 0x2, URZ ;  /* 0x000000020a0a7890 */ /* 0x000fe2000ff3e03f */
[----:B------:R-:W-:Y:S01]  /*1940*/  UMOV UR8, URZ ;  /* 0x0000003f00087c82 */ /* 0x000fe20008000000 */
[----:B------:R-:W-:Y:S02]  /*1950*/  UIADD3.X UR9, UR7, 0x40000040, URZ, UP0, !UPT ;  /* 0x4000004007097890 */ /* 0x000fe400087fe43f */
[----:B------:R-:W-:Y:S02]  /*1960*/  UIADD3.X UR7, UR8, 0x40000040, URZ, UP1, !UPT ;  /* 0x4000004008077890 */ /* 0x000fe40008ffe43f */
[----:B------:R-:W-:Y:S01]  /*1970*/  UISETP.NE.U32.AND UP0, UPT, UR5, 0x2, UPT ;  /* 0x000000020500788c */ /* 0x000fe2000bf05070 */
[----:B------:R-:W-:Y:S01]  /*1980*/  UMOV UR8, UR11 ;  /* 0x0000000b00087c82 */ /* 0x000fe20008000000 */
[----:B-1----:R-:W-:Y:S01]  /*1990*/  ISETP.LE.AND P0, PT, R2, UR6, PT ;  /* 0x0000000602007c0c */ /* 0x002fe2000bf03270 */
[----:B------:R-:W-:-:S02]  /*19a0*/  UIADD3.64 UR32, UR8, 0x2, URZ ;  /* 0x0000000208207897 */ /* 0x000fc4000fffe03f */
[----:B------:R-:W-:Y:S01]  /*19b0*/  UMOV UR11, UR7 ;  /* 0x00000007000b7c82 */ /* 0x000fe20008000000 */
[----:B------:R-:W-:Y:S02]  /*19c0*/  USEL UR7, URZ, 0x1, UP0 ;  /* 0x000000013f077887 */ /* 0x000fe40008000000 */
[----:B------:R-:W-:Y:S02]  /*19d0*/  UIADD3.64 UR34, UR10, 0x2, URZ ;  /* 0x000000020a227897 */ /* 0x000fe4000fffe03f */
[----:B------:R-:W-:Y:S02]  /*19e0*/  USEL UR5, UR5, URZ, UP0 ;  /* 0x0000003f05057287 */ /* 0x000fe40008000000 */
[----:B------:R-:W-:Y:S01]  /*19f0*/  ULOP3.LUT UR4, UR4, UR7, URZ, 0x3c, !UPT ;  /* 0x0000000704047292 */ /* 0x000fe2000f8e3c3f */
[----:B------:R-:W-:Y:S04]  /*1a00*/  HGMMA.64x64x16.F32 R24, gdesc[UR8], R24 ;  /* 0x00e00000081879f0 */ /* 0x000fe80008700818 */
[----:B------:R-:W-:Y:S01]  /*1a10*/  HGMMA.64x64x16.F32 R24, gdesc[UR32], R24 ;  /* 0x00e00000201879f0 */ /* 0x000fe20008700818 */
[----:B------:R-:W-:-:S02]  /*1a20*/  UIADD3.64 UR32, UR8, 0x4, URZ ;  /* 0x0000000408207897 */ /* 0x000fc4000fffe03f */
[----:B------:R-:W-:-:S09]  /*1a30*/  UIADD3.64 UR34, UR10, 0x4, URZ ;  /* 0x000000040a227897 */ /* 0x000fd2000fffe03f */
[----:B------:R-:W-:Y:S01]  /*1a40*/  HGMMA.64x64x16.F32 R24, gdesc[UR32], R24 ;  /* 0x00e00000201879f0 */ /* 0x000fe20008700818 */
[----:B------:R-:W-:Y:S02]  /*1a50*/  UIADD3.64 UR32, UR8, 0x1fe, URZ ;  /* 0x000001fe08207897 */ /* 0x000fe4000fffe03f */
[----:B------:R-:W-:-:S09]  /*1a60*/  UIADD3.64 UR34, UR10, 0x1fe, URZ ;  /* 0x000001fe0a227897 */ /* 0x000fd2000fffe03f */
[----:B------:R-:W-:Y:S01]  /*1a70*/  HGMMA.64x64x16.F32 R24, gdesc[UR32], R24 ;  /* 0x00e00000201879f0 */ /* 0x000fe20008700818 */
[----:B------:R-:W-:Y:S02]  /*1a80*/  UIADD3.64 UR32, UR8, 0x200, URZ ;  /* 0x0000020008207897 */ /* 0x000fe4000fffe03f */
[----:B------:R-:W-:-:S09]  /*1a90*/  UIADD3.64 UR34, UR10, 0x200, URZ ;  /* 0x000002000a227897 */ /* 0x000fd2000fffe03f */
[----:B------:R-:W-:Y:S01]  /*1aa0*/  HGMMA.64x64x16.F32 R24, gdesc[UR32], R24 ;  /* 0x00e00000201879f0 */ /* 0x000fe20008700818 */
[----:B------:R-:W-:Y:S02]  /*1ab0*/  UIADD3.64 UR32, UR8, 0x202, URZ ;  /* 0x0000020208207897 */ /* 0x000fe4000fffe03f */
[----:B------:R-:W-:Y:S02]  /*1ac0*/  UIADD3.64 UR34, UR10, 0x202, URZ ;  /* 0x000002020a227897 */ /* 0x000fe4000fffe03f */
[----:B------:R-:W-:Y:S02]  /*1ad0*/  UIADD3.64 UR8, UR8, 0x204, URZ ;  /* 0x0000020408087897 */ /* 0x000fe4000fffe03f */
[----:B------:R-:W-:-:S05]  /*1ae0*/  UIADD3.64 UR10, UR10, 0x204, URZ ;  /* 0x000002040a0a7897 */ /* 0x000fca000fffe03f */
[----:B------:R-:W-:Y:S04]  /*1af0*/  HGMMA.64x64x16.F32 R24, gdesc[UR32], R24 ;  /* 0x00e00000201879f0 */ /* 0x000fe80008700818 */
[----:B------:R-:W-:Y:S01]  /*1b00*/  HGMMA.64x64x16.F32 R24, gdesc[UR8], R24, gsb0 ;  /* 0x00e00000081879f0 */ /* 0x000fe20008000818 */
[----:B------:R-:W-:Y:S05]  /*1b10*/  @!P0 BRA `(.L_x_49) ;  /* 0xfffffff800bc8947 */ /* 0x000fea000383ffff */
.L_x_47:
[----:B------:R-:W-:Y:S02]  /*1b20*/  WARPGROUP.DEPBAR.LE gsb0, 0x0 ;  /* 0x00008000000079c5 */ /* 0x000fe40000010000 */
[----:B----4-:R-:W-:Y:S01]  /*1b30*/  BAR.SYNC.DEFER_BLOCKING 0x0 ;  /* 0x0000000000007b1d */ /* 0x010fe20000010000 */
[C---:B-1----:R-:W-:Y:S01]  /*1b40*/  IMAD.SHL.U32 R2, R0.reuse, 0x80, RZ ;  /* 0x0000008000027824 */ /* 0x042fe200078e00ff */
[----:B------:R-:W-:Y:S01]  /*1b50*/  F2FP.F16.F32.PACK_AB R24, R25, R24 ;  /* 0x000000181918723e */ /* 0x000fe200000000ff */
[----:B------:R-:W-:Y:S01]  /*1b60*/  IMAD.SHL.U32 R3, R0, 0x40, RZ ;  /* 0x0000004000037824 */ /* 0x000fe200078e00ff */
[----:B------:R-:W-:Y:S02]  /*1b70*/  F2FP.F16.F32.PACK_AB R25, R27, R26 ;  /* 0x0000001a1b19723e */ /* 0x000fe400000000ff */
[----:B------:R-:W-:Y:S02]  /*1b80*/  ELECT P0, URZ, PT ;  /* 0x00000000003f782f */ /* 0x000fe40003800000 */
[----:B------:R-:W-:Y:S01]  /*1b90*/  LOP3.LUT R2, R2, 0x780, RZ, 0xc0, !PT ;  /* 0x0000078002027812 */ /* 0x000fe200078ec0ff */
[----:B------:R-:W-:Y:S01]  /*1ba0*/  UMOV UR13, UR27 ;  /* 0x0000001b000d7c82 */ /* 0x000fe20008000000 */
[----:B------:R-:W-:Y:S01]  /*1bb0*/  F2FP.F16.F32.PACK_AB R32, R33, R32 ;  /* 0x000000202120723e */ /* 0x000fe200000000ff */
[----:B------:R-:W-:Y:S01]  /*1bc0*/  UMOV UR14, UR23 ;  /* 0x00000017000e7c82 */ /* 0x000fe20008000000 */
[----:B---3--:R-:W-:Y:S01]  /*1bd0*/  LOP3.LUT R4, R2, 0x1800, R3, 0xf8, !PT ;  /* 0x0000180002047812 */ /* 0x008fe200078ef803 */
[----:B------:R-:W-:Y:S01]  /*1be0*/  IMAD.SHL.U32 R2, R0, 0x10, RZ ;  /* 0x0000001000027824 */ /* 0x000fe200078e00ff */
[----:B------:R-:W-:-:S02]  /*1bf0*/  F2FP.F16.F32.PACK_AB R26, R29, R28 ;  /* 0x0000001c1d1a723e */ /* 0x000fc400000000ff */
[----:B------:R-:W-:Y:S02]  /*1c00*/  F2FP.F16.F32.PACK_AB R27, R31, R30 ;  /* 0x0000001e1f1b723e */ /* 0x000fe400000000ff */
[----:B------:R-:W-:Y:S02]  /*1c10*/  LOP3.LUT R3, R2, 0x70, RZ, 0xc0, !PT ;  /* 0x0000007002037812 */ /* 0x000fe400078ec0ff */
[----:B------:R-:W-:Y:S02]  /*1c20*/  F2FP.F16.F32.PACK_AB R33, R35, R34 ;  /* 0x000000222321723e */ /* 0x000fe400000000ff */
[----:B------:R-:W-:Y:S02]  /*1c30*/  LOP3.LUT R3, R3, 0x10, R0, 0x78, !PT ;  /* 0x0000001003037812 */ /* 0x000fe400078e7800 */
[----:B------:R-:W-:Y:S01]  /*1c40*/  F2FP.F16.F32.PACK_AB R40, R41, R40 ;  /* 0x000000282928723e */ /* 0x000fe200000000ff */
[----:B------:R-:W1:Y:S02]  /*1c50*/  @!P2 SYNCS.CCTL.IV [UR12+0x10000] ;  /* 0x01000000ff00a9b1 */ /* 0x000e64000800000c */
[----:B-1----:R-:W-:Y:S01]  /*1c60*/  BAR.SYNC.DEFER_BLOCKING 0x0 ;  /* 0x0000000000007b1d */ /* 0x002fe20000010000 */
[----:B------:R-:W-:-:S02]  /*1c70*/  LOP3.LUT R3, R4, R3, RZ, 0xfc, !PT ;  /* 0x0000000304037212 */ /* 0x000fc400078efcff */
[----:B------:R-:W-:Y:S02]  /*1c80*/  F2FP.F16.F32.PACK_AB R34, R37, R36 ;  /* 0x000000242522723e */ /* 0x000fe400000000ff */
[C---:B------:R-:W-:Y:S01]  /*1c90*/  LOP3.LUT R2, R3.reuse, 0x20, RZ, 0x3c, !PT ;  /* 0x0000002003027812 */ /* 0x040fe200078e3cff */
[C---:B------:R-:W-:Y:S01]  /*1ca0*/  VIADD R0, R3.reuse, UR12 ;  /* 0x0000000c03007c36 */ /* 0x040fe20008000000 */
[C---:B------:R-:W-:Y:S02]  /*1cb0*/  LOP3.LUT R4, R3.reuse, 0x40, RZ, 0x3c, !PT ;  /* 0x0000004003047812 */ /* 0x040fe400078e3cff */
[----:B------:R-:W-:Y:S01]  /*1cc0*/  LOP3.LUT R3, R3, 0x60, RZ, 0x3c, !PT ;  /* 0x0000006003037812 */ /* 0x000fe200078e3cff */
[----:B------:R-:W-:Y:S01]  /*1cd0*/  VIADD R2, R2, UR12 ;  /* 0x0000000c02027c36 */ /* 0x000fe20008000000 */
[----:B------:R-:W-:Y:S01]  /*1ce0*/  F2FP.F16.F32.PACK_AB R35, R39, R38 ;  /* 0x000000262723723e */ /* 0x000fe200000000ff */
[----:B------:R-:W-:Y:S01]  /*1cf0*/  VIADD R4, R4, UR12 ;  /* 0x0000000c04047c36 */ /* 0x000fe20008000000 */
[----:B------:R-:W-:Y:S01]  /*1d00*/  F2FP.F16.F32.PACK_AB R41, R43, R42 ;  /* 0x0000002a2b29723e */ /* 0x000fe200000000ff */
[----:B------:R-:W-:Y:S01]  /*1d10*/  VIADD R3, R3, UR12 ;  /* 0x0000000c03037c36 */ /* 0x000fe20008000000 */
[----:B------:R-:W-:-:S02]  /*1d20*/  F2FP.F16.F32.PACK_AB R48, R49, R48 ;  /* 0x000000303130723e */ /* 0x000fc400000000ff */
[----:B------:R-:W-:Y:S02]  /*1d30*/  F2FP.F16.F32.PACK_AB R42, R45, R44 ;  /* 0x0000002c2d2a723e */ /* 0x000fe400000000ff */
[----:B------:R-:W-:Y:S02]  /*1d40*/  F2FP.F16.F32.PACK_AB R43, R47, R46 ;  /* 0x0000002e2f2b723e */ /* 0x000fe400000000ff */
[----:B------:R-:W-:Y:S02]  /*1d50*/  F2FP.F16.F32.PACK_AB R49, R51, R50 ;  /* 0x000000323331723e */ /* 0x000fe400000000ff */
[----:B------:R-:W-:Y:S01]  /*1d60*/  F2FP.F16.F32.PACK_AB R50, R53, R52 ;  /* 0x000000343532723e */ /* 0x000fe200000000ff */
[----:B------:R-:W1:Y:S01]  /*1d70*/  @!P2 SYNCS.CCTL.IV [UR12+0x10008] ;  /* 0x01000800ff00a9b1 */ /* 0x000e62000800000c */
[----:B------:R-:W-:Y:S01]  /*1d80*/  F2FP.F16.F32.PACK_AB R51, R55, R54 ;  /* 0x000000363733723e */ /* 0x000fe200000000ff */
[----:B-1----:R-:W-:Y:S01]  /*1d90*/  STSM.16.M88.4 [R0], R24 ;  /* 0x0000001800007844 */ /* 0x002fe20000000200 */
[----:B------:R-:W-:-:S03]  /*1da0*/  ISETP.LT.U32.AND P0, PT, R6, 0x20, P0 ;  /* 0x000000200600780c */ /* 0x000fc60000701070 */
[----:B------:R-:W-:Y:S04]  /*1db0*/  STSM.16.M88.4 [R2], R32 ;  /* 0x0000002002007844 */ /* 0x000fe80000000200 */
[----:B------:R-:W-:Y:S04]  /*1dc0*/  STSM.16.M88.4 [R4], R40 ;  /* 0x0000002804007844 */ /* 0x000fe80000000200 */
[----:B------:R-:W-:Y:S02]  /*1dd0*/  STSM.16.M88.4 [R3], R48 ;  /* 0x0000003003007844 */ /* 0x000fe40000000200 */
[----:B------:R-:W-:Y:S01]  /*1de0*/  VOTEU.ANY UP0, P0 ;  /* 0x00000000003f7886 */ /* 0x000fe20000000100 */
[----:B------:R-:W-:Y:S01]  /*1df0*/  VOTEU.ANY UP1, P0 ;  /* 0x00000000003f7886 */ /* 0x000fe20000020100 */
[----:B------:R1:W-:Y:S06]  /*1e00*/  MEMBAR.ALL.CTA ;  /* 0x0000000000007992 */ /* 0x0003ec0000008000 */
[----:B-1----:R-:W1:Y:S01]  /*1e10*/  FENCE.VIEW.ASYNC.S ;  /* 0x00000000000073c6 */ /* 0x002e620000000000 */
[----:B--2---:R-:W-:Y:S01]  /*1e20*/  @UP0 UMOV UR6, UR28 ;  /* 0x0000001c00060c82 */ /* 0x004fe20008000000 */
[----:B------:R-:W-:Y:S01]  /*1e30*/  @UP0 UMOV UR7, UR29 ;  /* 0x0000001d00070c82 */ /* 0x000fe20008000000 */
[----:B-1----:R-:W-:Y:S06]  /*1e40*/  BAR.SYNC.DEFER_BLOCKING 0x0 ;  /* 0x0000000000007b1d */ /* 0x002fec0000010000 */
[----:B------:R1:W-:Y:S01]  /*1e50*/  @UP1 UTMASTG.2D [UR12], [UR6] ;  /* 0x0000000c060013b5 */ /* 0x0003e20008008000 */
[----:B------:R0:W-:Y:S01]  /*1e60*/  UTMACMDFLUSH ;  /* 0x00000000000079b7 */ /* 0x0001e20000000000 */
[----:B------:R-:W-:-:S04]  /*1e70*/  DEPBAR.LE SB0, 0x0 ;  /* 0x000080000000791a */ /* 0x000fc80000000000 */
[----:B------:R-:W-:Y:S06]  /*1e80*/  BAR.SYNC.DEFER_BLOCKING 0x0 ;  /* 0x0000000000007b1d */ /* 0x000fec0000010000 */
[----:B-1----:R-:W-:Y:S05]  /*1e90*/  EXIT ;  /* 0x000000000000794d */ /* 0x002fea0003800000 */
.L_x_48:
[----:B------:R-:W1:Y:S02]  /*1ea0*/  SYNCS.PHASECHK.TRANS64.TRYWAIT P0, [UR14+0x10000], R2 ;  /* 0x01000002ff0075a7 */ /* 0x000e64000800014e */
[----:B-1----:R-:W-:Y:S05]  /*1eb0*/  @!P0 BRA `(.L_x_48) ;  /* 0xfffffffc00f88947 */ /* 0x002fea000383ffff */
[----:B------:R-:W-:Y:S05]  /*1ec0*/  BRA `(.L_x_50) ;  /* 0xfffffff8005c7947 */ /* 0x000fea000383ffff */
.L_x_51:
[----:B------:R-:W-:-:S00]  /*1ed0*/  BRA `(.L_x_51) ;  /* 0xfffffffc00fc7947 */ /* 0x000fc0000383ffff */
[----:B------:R-:W-:-:S00]  /*1ee0*/  NOP ;  /* 0x0000000000007918 */ /* 0x000fc00000000000 */
        /* <DEDUP_REMOVED lines=9> */
.L_x_52:


//--------------------- .nv.shared.gluon_wgmma    --------------------------
	.section	.nv.shared.gluon_wgmma,"aw",@nobits
	.sectionflags	@""
	.align	16
	.zero		1024


//--------------------- .nv.shared.reserved.0     --------------------------
	.section	.nv.shared.reserved.0,"aw",@nobits
	.weak		__nv_reservedSMEM_offset_0_alias
	.size		__nv_reservedSMEM_offset_0_alias, 0, 0
	.other		__nv_reservedSMEM_offset_0_alias,@"STO_CUDA_RESERVED_SHARED STV_DEFAULT"
__nv_reservedSMEM_offset_0_alias:
	.zero		0


//--------------------- .nv.constant0.gluon_wgmma --------------------------
	.section	.nv.constant0.gluon_wgmma,"a",@progbits
	.sectionflags	@""
	.align	4
.nv.constant0.gluon_wgmma:
	.zero		608


//--------------------- SYMBOLS --------------------------

	.type		.nv.reservedSmem.offset0,@object
	.size		.nv.reservedSmem.offset0,0x4
